//
// Generated by NVIDIA NVVM Compiler
//
// Compiler Build ID: CL-36424714
// Cuda compilation tools, release 13.0, V13.0.88
// Based on NVVM 20.0.0
//

.version 9.0
.target sm_100
.address_size 64

	// .globl	_Z18matmul_tile_kernelIfEvPKT_S2_PS0_iiii
.extern .shared .align 16 .b8 tile[];

.visible .entry _Z18matmul_tile_kernelIfEvPKT_S2_PS0_iiii(
	.param .u64 .ptr .align 1 _Z18matmul_tile_kernelIfEvPKT_S2_PS0_iiii_param_0,
	.param .u64 .ptr .align 1 _Z18matmul_tile_kernelIfEvPKT_S2_PS0_iiii_param_1,
	.param .u64 .ptr .align 1 _Z18matmul_tile_kernelIfEvPKT_S2_PS0_iiii_param_2,
	.param .u32 _Z18matmul_tile_kernelIfEvPKT_S2_PS0_iiii_param_3,
	.param .u32 _Z18matmul_tile_kernelIfEvPKT_S2_PS0_iiii_param_4,
	.param .u32 _Z18matmul_tile_kernelIfEvPKT_S2_PS0_iiii_param_5,
	.param .u32 _Z18matmul_tile_kernelIfEvPKT_S2_PS0_iiii_param_6
)
{
	.reg .pred 	%p<13>;
	.reg .b32 	%r<151>;
	.reg .b32 	%f<98>;
	.reg .b64 	%rd<69>;

	ld.param.u64 	%rd4, [_Z18matmul_tile_kernelIfEvPKT_S2_PS0_iiii_param_0];
	ld.param.u64 	%rd5, [_Z18matmul_tile_kernelIfEvPKT_S2_PS0_iiii_param_1];
	ld.param.u64 	%rd3, [_Z18matmul_tile_kernelIfEvPKT_S2_PS0_iiii_param_2];
	ld.param.u32 	%r70, [_Z18matmul_tile_kernelIfEvPKT_S2_PS0_iiii_param_3];
	ld.param.u32 	%r71, [_Z18matmul_tile_kernelIfEvPKT_S2_PS0_iiii_param_4];
	ld.param.u32 	%r74, [_Z18matmul_tile_kernelIfEvPKT_S2_PS0_iiii_param_5];
	ld.param.u32 	%r73, [_Z18matmul_tile_kernelIfEvPKT_S2_PS0_iiii_param_6];
	cvta.to.global.u64 	%rd1, %rd5;
	cvta.to.global.u64 	%rd2, %rd4;
	mov.u32 	%r75, %ctaid.x;
	mov.u32 	%r76, %ntid.x;
	mov.u32 	%r1, %tid.x;
	mad.lo.s32 	%r2, %r75, %r76, %r1;
	mov.u32 	%r77, %ctaid.y;
	mov.u32 	%r78, %ntid.y;
	mov.u32 	%r3, %tid.y;
	mad.lo.s32 	%r79, %r77, %r78, %r3;
	setp.ge.s32 	%p1, %r2, %r71;
	setp.ge.s32 	%p2, %r79, %r74;
	or.pred  	%p3, %p1, %p2;
	@%p3 bra 	$L__BB0_14;
	add.s32 	%r80, %r71, -1;
	div.s32 	%r81, %r80, %r73;
	add.s32 	%r82, %r81, 1;
	div.s32 	%r5, %r71, %r82;
	setp.lt.s32 	%p4, %r5, 1;
	mov.f32 	%f97, 0f00000000;
	@%p4 bra 	$L__BB0_13;
	mul.lo.s32 	%r6, %r70, %r79;
	add.s32 	%r7, %r6, %r1;
	mad.lo.s32 	%r84, %r73, %r3, %r1;
	shl.b32 	%r85, %r84, 2;
	mov.u32 	%r86, tile;
	add.s32 	%r8, %r86, %r85;
	mul.lo.s32 	%r87, %r73, %r73;
	shl.b32 	%r88, %r87, 2;
	add.s32 	%r9, %r8, %r88;
	setp.lt.u32 	%p5, %r5, 8;
	mov.f32 	%f97, 0f00000000;
	mov.b32 	%r149, 0;
	@%p5 bra 	$L__BB0_5;
	and.b32  	%r89, %r5, 2147483640;
	neg.s32 	%r147, %r89;
	add.s32 	%r90, %r1, %r73;
	add.s32 	%r146, %r90, %r6;
	shl.b32 	%r12, %r73, 3;
	shl.b32 	%r91, %r73, 1;
	add.s32 	%r145, %r7, %r91;
	mul.lo.s32 	%r92, %r73, 3;
	add.s32 	%r144, %r7, %r92;
	shl.b32 	%r93, %r73, 2;
	add.s32 	%r143, %r7, %r93;
	mul.lo.s32 	%r94, %r73, 5;
	add.s32 	%r142, %r7, %r94;
	mul.lo.s32 	%r95, %r73, 6;
	add.s32 	%r141, %r7, %r95;
	mul.lo.s32 	%r96, %r73, 7;
	add.s32 	%r140, %r7, %r96;
	add.s32 	%r97, %r3, %r73;
	mad.lo.s32 	%r138, %r71, %r97, %r2;
	mul.lo.s32 	%r98, %r73, %r71;
	shl.b32 	%r20, %r98, 3;
	add.s32 	%r99, %r3, %r91;
	mad.lo.s32 	%r137, %r71, %r99, %r2;
	add.s32 	%r100, %r3, %r92;
	mad.lo.s32 	%r136, %r71, %r100, %r2;
	add.s32 	%r101, %r3, %r93;
	mad.lo.s32 	%r135, %r71, %r101, %r2;
	add.s32 	%r102, %r3, %r94;
	mad.lo.s32 	%r134, %r71, %r102, %r2;
	add.s32 	%r103, %r3, %r95;
	mad.lo.s32 	%r133, %r71, %r103, %r2;
	add.s32 	%r104, %r3, %r96;
	mad.lo.s32 	%r132, %r71, %r104, %r2;
	mad.lo.s32 	%r131, %r3, %r71, %r2;
	mov.f32 	%f97, 0f00000000;
	mov.u32 	%r139, %r7;
$L__BB0_4:
	.pragma "nounroll";
	and.b32  	%r149, %r5, 2147483640;
	mul.wide.u32 	%rd6, %r139, 4;
	add.s64 	%rd7, %rd2, %rd6;
	ld.global.f32 	%f17, [%rd7];
	st.shared.f32 	[%r8], %f17;
	mul.wide.u32 	%rd8, %r131, 4;
	add.s64 	%rd9, %rd1, %rd8;
	ld.global.f32 	%f18, [%rd9];
	st.shared.f32 	[%r9], %f18;
	bar.sync 	0;
	ld.shared.f32 	%f19, [%r8];
	ld.shared.f32 	%f20, [%r9];
	fma.rn.f32 	%f21, %f19, %f20, %f97;
	mul.wide.u32 	%rd10, %r146, 4;
	add.s64 	%rd11, %rd2, %rd10;
	ld.global.f32 	%f22, [%rd11];
	st.shared.f32 	[%r8], %f22;
	mul.wide.u32 	%rd12, %r138, 4;
	add.s64 	%rd13, %rd1, %rd12;
	ld.global.f32 	%f23, [%rd13];
	st.shared.f32 	[%r9], %f23;
	bar.sync 	0;
	ld.shared.f32 	%f24, [%r8];
	ld.shared.f32 	%f25, [%r9];
	fma.rn.f32 	%f26, %f24, %f25, %f21;
	mul.wide.u32 	%rd14, %r145, 4;
	add.s64 	%rd15, %rd2, %rd14;
	ld.global.f32 	%f27, [%rd15];
	st.shared.f32 	[%r8], %f27;
	mul.wide.u32 	%rd16, %r137, 4;
	add.s64 	%rd17, %rd1, %rd16;
	ld.global.f32 	%f28, [%rd17];
	st.shared.f32 	[%r9], %f28;
	bar.sync 	0;
	ld.shared.f32 	%f29, [%r8];
	ld.shared.f32 	%f30, [%r9];
	fma.rn.f32 	%f31, %f29, %f30, %f26;
	mul.wide.u32 	%rd18, %r144, 4;
	add.s64 	%rd19, %rd2, %rd18;
	ld.global.f32 	%f32, [%rd19];
	st.shared.f32 	[%r8], %f32;
	mul.wide.u32 	%rd20, %r136, 4;
	add.s64 	%rd21, %rd1, %rd20;
	ld.global.f32 	%f33, [%rd21];
	st.shared.f32 	[%r9], %f33;
	bar.sync 	0;
	ld.shared.f32 	%f34, [%r8];
	ld.shared.f32 	%f35, [%r9];
	fma.rn.f32 	%f36, %f34, %f35, %f31;
	mul.wide.u32 	%rd22, %r143, 4;
	add.s64 	%rd23, %rd2, %rd22;
	ld.global.f32 	%f37, [%rd23];
	st.shared.f32 	[%r8], %f37;
	mul.wide.u32 	%rd24, %r135, 4;
	add.s64 	%rd25, %rd1, %rd24;
	ld.global.f32 	%f38, [%rd25];
	st.shared.f32 	[%r9], %f38;
	bar.sync 	0;
	ld.shared.f32 	%f39, [%r8];
	ld.shared.f32 	%f40, [%r9];
	fma.rn.f32 	%f41, %f39, %f40, %f36;
	mul.wide.u32 	%rd26, %r142, 4;
	add.s64 	%rd27, %rd2, %rd26;
	ld.global.f32 	%f42, [%rd27];
	st.shared.f32 	[%r8], %f42;
	mul.wide.u32 	%rd28, %r134, 4;
	add.s64 	%rd29, %rd1, %rd28;
	ld.global.f32 	%f43, [%rd29];
	st.shared.f32 	[%r9], %f43;
	bar.sync 	0;
	ld.shared.f32 	%f44, [%r8];
	ld.shared.f32 	%f45, [%r9];
	fma.rn.f32 	%f46, %f44, %f45, %f41;
	mul.wide.u32 	%rd30, %r141, 4;
	add.s64 	%rd31, %rd2, %rd30;
	ld.global.f32 	%f47, [%rd31];
	st.shared.f32 	[%r8], %f47;
	mul.wide.u32 	%rd32, %r133, 4;
	add.s64 	%rd33, %rd1, %rd32;
	ld.global.f32 	%f48, [%rd33];
	st.shared.f32 	[%r9], %f48;
	bar.sync 	0;
	ld.shared.f32 	%f49, [%r8];
	ld.shared.f32 	%f50, [%r9];
	fma.rn.f32 	%f51, %f49, %f50, %f46;
	mul.wide.u32 	%rd34, %r140, 4;
	add.s64 	%rd35, %rd2, %rd34;
	ld.global.f32 	%f52, [%rd35];
	st.shared.f32 	[%r8], %f52;
	mul.wide.u32 	%rd36, %r132, 4;
	add.s64 	%rd37, %rd1, %rd36;
	ld.global.f32 	%f53, [%rd37];
	st.shared.f32 	[%r9], %f53;
	bar.sync 	0;
	ld.shared.f32 	%f54, [%r8];
	ld.shared.f32 	%f55, [%r9];
	fma.rn.f32 	%f97, %f54, %f55, %f51;
	add.s32 	%r147, %r147, 8;
	add.s32 	%r146, %r146, %r12;
	add.s32 	%r145, %r145, %r12;
	add.s32 	%r144, %r144, %r12;
	add.s32 	%r143, %r143, %r12;
	add.s32 	%r142, %r142, %r12;
	add.s32 	%r141, %r141, %r12;
	add.s32 	%r140, %r140, %r12;
	add.s32 	%r139, %r139, %r12;
	add.s32 	%r138, %r138, %r20;
	add.s32 	%r137, %r137, %r20;
	add.s32 	%r136, %r136, %r20;
	add.s32 	%r135, %r135, %r20;
	add.s32 	%r134, %r134, %r20;
	add.s32 	%r133, %r133, %r20;
	add.s32 	%r132, %r132, %r20;
	add.s32 	%r131, %r131, %r20;
	setp.ne.s32 	%p6, %r147, 0;
	@%p6 bra 	$L__BB0_4;
$L__BB0_5:
	and.b32  	%r64, %r5, 7;
	setp.eq.s32 	%p7, %r64, 0;
	@%p7 bra 	$L__BB0_13;
	and.b32  	%r65, %r5, 3;
	setp.lt.u32 	%p8, %r64, 4;
	@%p8 bra 	$L__BB0_8;
	mul.lo.s32 	%r105, %r149, %r73;
	add.s32 	%r106, %r7, %r105;
	mul.wide.u32 	%rd38, %r106, 4;
	add.s64 	%rd39, %rd2, %rd38;
	ld.global.f32 	%f57, [%rd39];
	st.shared.f32 	[%r8], %f57;
	add.s32 	%r107, %r105, %r3;
	mad.lo.s32 	%r108, %r107, %r71, %r2;
	mul.wide.u32 	%rd40, %r108, 4;
	add.s64 	%rd41, %rd1, %rd40;
	ld.global.f32 	%f58, [%rd41];
	st.shared.f32 	[%r9], %f58;
	bar.sync 	0;
	ld.shared.f32 	%f59, [%r8];
	ld.shared.f32 	%f60, [%r9];
	fma.rn.f32 	%f61, %f59, %f60, %f97;
	add.s32 	%r109, %r106, %r73;
	mul.wide.u32 	%rd42, %r109, 4;
	add.s64 	%rd43, %rd2, %rd42;
	ld.global.f32 	%f62, [%rd43];
	st.shared.f32 	[%r8], %f62;
	add.s32 	%r110, %r107, %r73;
	mad.lo.s32 	%r111, %r110, %r71, %r2;
	mul.wide.u32 	%rd44, %r111, 4;
	add.s64 	%rd45, %rd1, %rd44;
	ld.global.f32 	%f63, [%rd45];
	st.shared.f32 	[%r9], %f63;
	bar.sync 	0;
	ld.shared.f32 	%f64, [%r8];
	ld.shared.f32 	%f65, [%r9];
	fma.rn.f32 	%f66, %f64, %f65, %f61;
	add.s32 	%r112, %r109, %r73;
	mul.wide.u32 	%rd46, %r112, 4;
	add.s64 	%rd47, %rd2, %rd46;
	ld.global.f32 	%f67, [%rd47];
	st.shared.f32 	[%r8], %f67;
	add.s32 	%r113, %r110, %r73;
	mad.lo.s32 	%r114, %r113, %r71, %r2;
	mul.wide.u32 	%rd48, %r114, 4;
	add.s64 	%rd49, %rd1, %rd48;
	ld.global.f32 	%f68, [%rd49];
	st.shared.f32 	[%r9], %f68;
	bar.sync 	0;
	ld.shared.f32 	%f69, [%r8];
	ld.shared.f32 	%f70, [%r9];
	fma.rn.f32 	%f71, %f69, %f70, %f66;
	add.s32 	%r115, %r112, %r73;
	mul.wide.u32 	%rd50, %r115, 4;
	add.s64 	%rd51, %rd2, %rd50;
	ld.global.f32 	%f72, [%rd51];
	st.shared.f32 	[%r8], %f72;
	add.s32 	%r116, %r113, %r73;
	mad.lo.s32 	%r117, %r116, %r71, %r2;
	mul.wide.u32 	%rd52, %r117, 4;
	add.s64 	%rd53, %rd1, %rd52;
	ld.global.f32 	%f73, [%rd53];
	st.shared.f32 	[%r9], %f73;
	bar.sync 	0;
	ld.shared.f32 	%f74, [%r8];
	ld.shared.f32 	%f75, [%r9];
	fma.rn.f32 	%f97, %f74, %f75, %f71;
	add.s32 	%r149, %r149, 4;
$L__BB0_8:
	setp.eq.s32 	%p9, %r65, 0;
	@%p9 bra 	$L__BB0_13;
	setp.eq.s32 	%p10, %r65, 1;
	@%p10 bra 	$L__BB0_11;
	mul.lo.s32 	%r118, %r149, %r73;
	add.s32 	%r119, %r7, %r118;
	mul.wide.u32 	%rd54, %r119, 4;
	add.s64 	%rd55, %rd2, %rd54;
	ld.global.f32 	%f77, [%rd55];
	st.shared.f32 	[%r8], %f77;
	add.s32 	%r120, %r118, %r3;
	mad.lo.s32 	%r121, %r120, %r71, %r2;
	mul.wide.u32 	%rd56, %r121, 4;
	add.s64 	%rd57, %rd1, %rd56;
	ld.global.f32 	%f78, [%rd57];
	st.shared.f32 	[%r9], %f78;
	bar.sync 	0;
	ld.shared.f32 	%f79, [%r8];
	ld.shared.f32 	%f80, [%r9];
	fma.rn.f32 	%f81, %f79, %f80, %f97;
	add.s32 	%r122, %r119, %r73;
	mul.wide.u32 	%rd58, %r122, 4;
	add.s64 	%rd59, %rd2, %rd58;
	ld.global.f32 	%f82, [%rd59];
	st.shared.f32 	[%r8], %f82;
	add.s32 	%r123, %r120, %r73;
	mad.lo.s32 	%r124, %r123, %r71, %r2;
	mul.wide.u32 	%rd60, %r124, 4;
	add.s64 	%rd61, %rd1, %rd60;
	ld.global.f32 	%f83, [%rd61];
	st.shared.f32 	[%r9], %f83;
	bar.sync 	0;
	ld.shared.f32 	%f84, [%r8];
	ld.shared.f32 	%f85, [%r9];
	fma.rn.f32 	%f97, %f84, %f85, %f81;
	add.s32 	%r149, %r149, 2;
$L__BB0_11:
	and.b32  	%r125, %r5, 1;
	setp.eq.b32 	%p11, %r125, 1;
	not.pred 	%p12, %p11;
	@%p12 bra 	$L__BB0_13;
	mul.lo.s32 	%r126, %r149, %r73;
	add.s32 	%r127, %r7, %r126;
	mul.wide.u32 	%rd62, %r127, 4;
	add.s64 	%rd63, %rd2, %rd62;
	ld.global.f32 	%f86, [%rd63];
	st.shared.f32 	[%r8], %f86;
	add.s32 	%r128, %r126, %r3;
	mad.lo.s32 	%r129, %r128, %r71, %r2;
	mul.wide.u32 	%rd64, %r129, 4;
	add.s64 	%rd65, %rd1, %rd64;
	ld.global.f32 	%f87, [%rd65];
	st.shared.f32 	[%r9], %f87;
	bar.sync 	0;
	ld.shared.f32 	%f88, [%r8];
	ld.shared.f32 	%f89, [%r9];
	fma.rn.f32 	%f97, %f88, %f89, %f97;
$L__BB0_13:
	mad.lo.s32 	%r130, %r74, %r79, %r2;
	cvta.to.global.u64 	%rd66, %rd3;
	mul.wide.s32 	%rd67, %r130, 4;
	add.s64 	%rd68, %rd66, %rd67;
	st.global.f32 	[%rd68], %f97;
$L__BB0_14:
	ret;

}
	// .globl	_Z24matmul_tile_gradA_kernelIfEvPKT_S2_PS0_iiii
.visible .entry _Z24matmul_tile_gradA_kernelIfEvPKT_S2_PS0_iiii(
	.param .u64 .ptr .align 1 _Z24matmul_tile_gradA_kernelIfEvPKT_S2_PS0_iiii_param_0,
	.param .u64 .ptr .align 1 _Z24matmul_tile_gradA_kernelIfEvPKT_S2_PS0_iiii_param_1,
	.param .u64 .ptr .align 1 _Z24matmul_tile_gradA_kernelIfEvPKT_S2_PS0_iiii_param_2,
	.param .u32 _Z24matmul_tile_gradA_kernelIfEvPKT_S2_PS0_iiii_param_3,
	.param .u32 _Z24matmul_tile_gradA_kernelIfEvPKT_S2_PS0_iiii_param_4,
	.param .u32 _Z24matmul_tile_gradA_kernelIfEvPKT_S2_PS0_iiii_param_5,
	.param .u32 _Z24matmul_tile_gradA_kernelIfEvPKT_S2_PS0_iiii_param_6
)
{


	ret;

}
	// .globl	_Z24matmul_tile_gradB_kernelIfEvPKT_S2_PS0_iiii
.visible .entry _Z24matmul_tile_gradB_kernelIfEvPKT_S2_PS0_iiii(
	.param .u64 .ptr .align 1 _Z24matmul_tile_gradB_kernelIfEvPKT_S2_PS0_iiii_param_0,
	.param .u64 .ptr .align 1 _Z24matmul_tile_gradB_kernelIfEvPKT_S2_PS0_iiii_param_1,
	.param .u64 .ptr .align 1 _Z24matmul_tile_gradB_kernelIfEvPKT_S2_PS0_iiii_param_2,
	.param .u32 _Z24matmul_tile_gradB_kernelIfEvPKT_S2_PS0_iiii_param_3,
	.param .u32 _Z24matmul_tile_gradB_kernelIfEvPKT_S2_PS0_iiii_param_4,
	.param .u32 _Z24matmul_tile_gradB_kernelIfEvPKT_S2_PS0_iiii_param_5,
	.param .u32 _Z24matmul_tile_gradB_kernelIfEvPKT_S2_PS0_iiii_param_6
)
{


	ret;

}


// ===== COMPILED SASS (sm_100) =====

	.target	sm_100

	.elftype	@"ET_EXEC"


//--------------------- .note.nv.tkinfo           --------------------------
	.section	.note.nv.tkinfo,"",@"SHT_NOTE"
	.sectionflags	@"SHF_NOTE_NV_TKINFO"
	.tkinfo
        /*0018*/ 	.word	0x00000002
        /*0030*/ 	.string	""
        /*0030*/ 	.string	"ptxas"
        /*0030*/ 	.string	"Cuda compilation tools, release 13.0, V13.0.88"
        /*0030*/ 	.string	"Build cuda_13.0.r13.0/compiler.36424714_0"
        /*0030*/ 	.string	"-arch sm_100 -m 64 "



//--------------------- .note.nv.cuinfo           --------------------------
	.section	.note.nv.cuinfo,"",@"SHT_NOTE"
	.sectionflags	@"SHF_NOTE_NV_CUINFO"
        /*0018*/ 	.short	0x0002
        /*001a*/ 	.short	0x0064
        /*001c*/ 	.short	0x0082
	.zero		2


//--------------------- .nv.info                  --------------------------
	.section	.nv.info,"",@"SHT_CUDA_INFO"
	.align	4


	//----- nvinfo : EIATTR_REGCOUNT
	.align		4
        /*0000*/ 	.byte	0x04, 0x2f
        /*0002*/ 	.short	(.L_1 - .L_0)
	.align		4
.L_0:
        /*0004*/ 	.word	index@(_Z18matmul_tile_kernelIfEvPKT_S2_PS0_iiii)
        /*0008*/ 	.word	0x00000028


	//----- nvinfo : EIATTR_FRAME_SIZE
	.align		4
.L_1:
        /*000c*/ 	.byte	0x04, 0x11
        /*000e*/ 	.short	(.L_3 - .L_2)
	.align		4
.L_2:
        /*0010*/ 	.word	index@(_Z18matmul_tile_kernelIfEvPKT_S2_PS0_iiii)
        /*0014*/ 	.word	0x00000000


	//----- nvinfo : EIATTR_REGCOUNT
	.align		4
.L_3:
        /*0018*/ 	.byte	0x04, 0x2f
        /*001a*/ 	.short	(.L_5 - .L_4)
	.align		4
.L_4:
        /*001c*/ 	.word	index@(_Z24matmul_tile_gradA_kernelIfEvPKT_S2_PS0_iiii)
        /*0020*/ 	.word	0x00000004


	//----- nvinfo : EIATTR_FRAME_SIZE
	.align		4
.L_5:
        /*0024*/ 	.byte	0x04, 0x11
        /*0026*/ 	.short	(.L_7 - .L_6)
	.align		4
.L_6:
        /*0028*/ 	.word	index@(_Z24matmul_tile_gradA_kernelIfEvPKT_S2_PS0_iiii)
        /*002c*/ 	.word	0x00000000


	//----- nvinfo : EIATTR_REGCOUNT
	.align		4
.L_7:
        /*0030*/ 	.byte	0x04, 0x2f
        /*0032*/ 	.short	(.L_9 - .L_8)
	.align		4
.L_8:
        /*0034*/ 	.word	index@(_Z24matmul_tile_gradB_kernelIfEvPKT_S2_PS0_iiii)
        /*0038*/ 	.word	0x00000004


	//----- nvinfo : EIATTR_FRAME_SIZE
	.align		4
.L_9:
        /*003c*/ 	.byte	0x04, 0x11
        /*003e*/ 	.short	(.L_11 - .L_10)
	.align		4
.L_10:
        /*0040*/ 	.word	index@(_Z24matmul_tile_gradB_kernelIfEvPKT_S2_PS0_iiii)
        /*0044*/ 	.word	0x00000000


	//----- nvinfo : EIATTR_MIN_STACK_SIZE
	.align		4
.L_11:
        /*0048*/ 	.byte	0x04, 0x12
        /*004a*/ 	.short	(.L_13 - .L_12)
	.align		4
.L_12:
        /*004c*/ 	.word	index@(_Z24matmul_tile_gradB_kernelIfEvPKT_S2_PS0_iiii)
        /*0050*/ 	.word	0x00000000


	//----- nvinfo : EIATTR_MIN_STACK_SIZE
	.align		4
.L_13:
        /*0054*/ 	.byte	0x04, 0x12
        /*0056*/ 	.short	(.L_15 - .L_14)
	.align		4
.L_14:
        /*0058*/ 	.word	index@(_Z24matmul_tile_gradA_kernelIfEvPKT_S2_PS0_iiii)
        /*005c*/ 	.word	0x00000000


	//----- nvinfo : EIATTR_MIN_STACK_SIZE
	.align		4
.L_15:
        /*0060*/ 	.byte	0x04, 0x12
        /*0062*/ 	.short	(.L_17 - .L_16)
	.align		4
.L_16:
        /*0064*/ 	.word	index@(_Z18matmul_tile_kernelIfEvPKT_S2_PS0_iiii)
        /*0068*/ 	.word	0x00000000
.L_17:


//--------------------- .nv.compat                --------------------------
	.section	.nv.compat,"",@"SHT_CUDA_COMPAT_INFO"
	.align	4
        /*0000*/ 	.byte	0x02, 0x09, 0x00, 0x00, 0x02, 0x02, 0x01, 0x00, 0x02, 0x05, 0x05, 0x00, 0x03, 0x07, 0x01, 0x01
        /*0010*/ 	.byte	0x02, 0x03, 0x00, 0x00, 0x02, 0x06, 0x01, 0x00, 0x04, 0x0b, 0x08, 0x00, 0x09, 0x00, 0x00, 0x00
        /*0020*/ 	.byte	0x00, 0x00, 0x00, 0x00


//--------------------- .nv.info._Z24matmul_tile_gradB_kernelIfEvPKT_S2_PS0_iiii --------------------------
	.section	.nv.info._Z24matmul_tile_gradB_kernelIfEvPKT_S2_PS0_iiii,"",@"SHT_CUDA_INFO"
	.sectionflags	@""
	.align	4


	//----- nvinfo : EIATTR_CUDA_API_VERSION
	.align		4
        /*0000*/ 	.byte	0x04, 0x37
        /*0002*/ 	.short	(.L_19 - .L_18)
.L_18:
        /*0004*/ 	.word	0x00000082


	//----- nvinfo : EIATTR_KPARAM_INFO
	.align		4
.L_19:
        /*0008*/ 	.byte	0x04, 0x17
        /*000a*/ 	.short	(.L_21 - .L_20)
.L_20:
        /*000c*/ 	.word	0x00000000
        /*0010*/ 	.short	0x0006
        /*0012*/ 	.short	0x0024
        /*0014*/ 	.byte	0x00, 0xf0, 0x11, 0x00


	//----- nvinfo : EIATTR_KPARAM_INFO
	.align		4
.L_21:
        /*0018*/ 	.byte	0x04, 0x17
        /*001a*/ 	.short	(.L_23 - .L_22)
.L_22:
        /*001c*/ 	.word	0x00000000
        /*0020*/ 	.short	0x0005
        /*0022*/ 	.short	0x0020
        /*0024*/ 	.byte	0x00, 0xf0, 0x11, 0x00


	//----- nvinfo : EIATTR_KPARAM_INFO
	.align		4
.L_23:
        /*0028*/ 	.byte	0x04, 0x17
        /*002a*/ 	.short	(.L_25 - .L_24)
.L_24:
        /*002c*/ 	.word	0x00000000
        /*0030*/ 	.short	0x0004
        /*0032*/ 	.short	0x001c
        /*0034*/ 	.byte	0x00, 0xf0, 0x11, 0x00


	//----- nvinfo : EIATTR_KPARAM_INFO
	.align		4
.L_25:
        /*0038*/ 	.byte	0x04, 0x17
        /*003a*/ 	.short	(.L_27 - .L_26)
.L_26:
        /*003c*/ 	.word	0x00000000
        /*0040*/ 	.short	0x0003
        /*0042*/ 	.short	0x0018
        /*0044*/ 	.byte	0x00, 0xf0, 0x11, 0x00


	//----- nvinfo : EIATTR_KPARAM_INFO
	.align		4
.L_27:
        /*0048*/ 	.byte	0x04, 0x17
        /*004a*/ 	.short	(.L_29 - .L_28)
.L_28:
        /*004c*/ 	.word	0x00000000
        /*0050*/ 	.short	0x0002
        /*0052*/ 	.short	0x0010
        /*0054*/ 	.byte	0x00, 0xf5, 0x21, 0x00


	//----- nvinfo : EIATTR_KPARAM_INFO
	.align		4
.L_29:
        /*0058*/ 	.byte	0x04, 0x17
        /*005a*/ 	.short	(.L_31 - .L_30)
.L_30:
        /*005c*/ 	.word	0x00000000
        /*0060*/ 	.short	0x0001
        /*0062*/ 	.short	0x0008
        /*0064*/ 	.byte	0x00, 0xf5, 0x21, 0x00


	//----- nvinfo : EIATTR_KPARAM_INFO
	.align		4
.L_31:
        /*0068*/ 	.byte	0x04, 0x17
        /*006a*/ 	.short	(.L_33 - .L_32)
.L_32:
        /*006c*/ 	.word	0x00000000
        /*0070*/ 	.short	0x0000
        /*0072*/ 	.short	0x0000
        /*0074*/ 	.byte	0x00, 0xf5, 0x21, 0x00


	//----- nvinfo : EIATTR_SPARSE_MMA_MASK
	.align		4
.L_33:
        /*0078*/ 	.byte	0x03, 0x50
        /*007a*/ 	.short	0x0000


	//----- nvinfo : EIATTR_MAXREG_COUNT
	.align		4
        /*007c*/ 	.byte	0x03, 0x1b
        /*007e*/ 	.short	0x00ff


	//----- nvinfo : EIATTR_MERCURY_ISA_VERSION
	.align		4
        /*0080*/ 	.byte	0x03, 0x5f
        /*0082*/ 	.short	0x0101


	//----- nvinfo : EIATTR_VRC_CTA_INIT_COUNT
	.align		4
        /*0084*/ 	.byte	0x02, 0x4a
	.zero		1
	.zero		1


	//----- nvinfo : EIATTR_EXIT_INSTR_OFFSETS
	.align		4
        /*0088*/ 	.byte	0x04, 0x1c
        /*008a*/ 	.short	(.L_35 - .L_34)


	//   ....[0]....
.L_34:
        /*008c*/ 	.word	0x00000010


	//----- nvinfo : EIATTR_CBANK_PARAM_SIZE
	.align		4
.L_35:
        /*0090*/ 	.byte	0x03, 0x19
        /*0092*/ 	.short	0x0028


	//----- nvinfo : EIATTR_PARAM_CBANK
	.align		4
        /*0094*/ 	.byte	0x04, 0x0a
        /*0096*/ 	.short	(.L_37 - .L_36)
	.align		4
.L_36:
        /*0098*/ 	.word	index@(.nv.constant0._Z24matmul_tile_gradB_kernelIfEvPKT_S2_PS0_iiii)
        /*009c*/ 	.short	0x0380
        /*009e*/ 	.short	0x0028


	//----- nvinfo : EIATTR_SW_WAR
	.align		4
.L_37:
        /*00a0*/ 	.byte	0x04, 0x36
        /*00a2*/ 	.short	(.L_39 - .L_38)
.L_38:
        /*00a4*/ 	.word	0x00000008
.L_39:


//--------------------- .nv.info._Z24matmul_tile_gradA_kernelIfEvPKT_S2_PS0_iiii --------------------------
	.section	.nv.info._Z24matmul_tile_gradA_kernelIfEvPKT_S2_PS0_iiii,"",@"SHT_CUDA_INFO"
	.sectionflags	@""
	.align	4


	//----- nvinfo : EIATTR_CUDA_API_VERSION
	.align		4
        /*0000*/ 	.byte	0x04, 0x37
        /*0002*/ 	.short	(.L_41 - .L_40)
.L_40:
        /*0004*/ 	.word	0x00000082


	//----- nvinfo : EIATTR_KPARAM_INFO
	.align		4
.L_41:
        /*0008*/ 	.byte	0x04, 0x17
        /*000a*/ 	.short	(.L_43 - .L_42)
.L_42:
        /*000c*/ 	.word	0x00000000
        /*0010*/ 	.short	0x0006
        /*0012*/ 	.short	0x0024
        /*0014*/ 	.byte	0x00, 0xf0, 0x11, 0x00


	//----- nvinfo : EIATTR_KPARAM_INFO
	.align		4
.L_43:
        /*0018*/ 	.byte	0x04, 0x17
        /*001a*/ 	.short	(.L_45 - .L_44)
.L_44:
        /*001c*/ 	.word	0x00000000
        /*0020*/ 	.short	0x0005
        /*0022*/ 	.short	0x0020
        /*0024*/ 	.byte	0x00, 0xf0, 0x11, 0x00


	//----- nvinfo : EIATTR_KPARAM_INFO
	.align		4
.L_45:
        /*0028*/ 	.byte	0x04, 0x17
        /*002a*/ 	.short	(.L_47 - .L_46)
.L_46:
        /*002c*/ 	.word	0x00000000
        /*0030*/ 	.short	0x0004
        /*0032*/ 	.short	0x001c
        /*0034*/ 	.byte	0x00, 0xf0, 0x11, 0x00


	//----- nvinfo : EIATTR_KPARAM_INFO
	.align		4
.L_47:
        /*0038*/ 	.byte	0x04, 0x17
        /*003a*/ 	.short	(.L_49 - .L_48)
.L_48:
        /*003c*/ 	.word	0x00000000
        /*0040*/ 	.short	0x0003
        /*0042*/ 	.short	0x0018
        /*0044*/ 	.byte	0x00, 0xf0, 0x11, 0x00


	//----- nvinfo : EIATTR_KPARAM_INFO
	.align		4
.L_49:
        /*0048*/ 	.byte	0x04, 0x17
        /*004a*/ 	.short	(.L_51 - .L_50)
.L_50:
        /*004c*/ 	.word	0x00000000
        /*0050*/ 	.short	0x0002
        /*0052*/ 	.short	0x0010
        /*0054*/ 	.byte	0x00, 0xf5, 0x21, 0x00


	//----- nvinfo : EIATTR_KPARAM_INFO
	.align		4
.L_51:
        /*0058*/ 	.byte	0x04, 0x17
        /*005a*/ 	.short	(.L_53 - .L_52)
.L_52:
        /*005c*/ 	.word	0x00000000
        /*0060*/ 	.short	0x0001
        /*0062*/ 	.short	0x0008
        /*0064*/ 	.byte	0x00, 0xf5, 0x21, 0x00


	//----- nvinfo : EIATTR_KPARAM_INFO
	.align		4
.L_53:
        /*0068*/ 	.byte	0x04, 0x17
        /*006a*/ 	.short	(.L_55 - .L_54)
.L_54:
        /*006c*/ 	.word	0x00000000
        /*0070*/ 	.short	0x0000
        /*0072*/ 	.short	0x0000
        /*0074*/ 	.byte	0x00, 0xf5, 0x21, 0x00


	//----- nvinfo : EIATTR_SPARSE_MMA_MASK
	.align		4
.L_55:
        /*0078*/ 	.byte	0x03, 0x50
        /*007a*/ 	.short	0x0000


	//----- nvinfo : EIATTR_MAXREG_COUNT
	.align		4
        /*007c*/ 	.byte	0x03, 0x1b
        /*007e*/ 	.short	0x00ff


	//----- nvinfo : EIATTR_MERCURY_ISA_VERSION
	.align		4
        /*0080*/ 	.byte	0x03, 0x5f
        /*0082*/ 	.short	0x0101


	//----- nvinfo : EIATTR_VRC_CTA_INIT_COUNT
	.align		4
        /*0084*/ 	.byte	0x02, 0x4a
	.zero		1
	.zero		1


	//----- nvinfo : EIATTR_EXIT_INSTR_OFFSETS
	.align		4
        /*0088*/ 	.byte	0x04, 0x1c
        /*008a*/ 	.short	(.L_57 - .L_56)


	//   ....[0]....
.L_56:
        /*008c*/ 	.word	0x00000010


	//----- nvinfo : EIATTR_CBANK_PARAM_SIZE
	.align		4
.L_57:
        /*0090*/ 	.byte	0x03, 0x19
        /*0092*/ 	.short	0x0028


	//----- nvinfo : EIATTR_PARAM_CBANK
	.align		4
        /*0094*/ 	.byte	0x04, 0x0a
        /*0096*/ 	.short	(.L_59 - .L_58)
	.align		4
.L_58:
        /*0098*/ 	.word	index@(.nv.constant0._Z24matmul_tile_gradA_kernelIfEvPKT_S2_PS0_iiii)
        /*009c*/ 	.short	0x0380
        /*009e*/ 	.short	0x0028


	//----- nvinfo : EIATTR_SW_WAR
	.align		4
.L_59:
        /*00a0*/ 	.byte	0x04, 0x36
        /*00a2*/ 	.short	(.L_61 - .L_60)
.L_60:
        /*00a4*/ 	.word	0x00000008
.L_61:


//--------------------- .nv.info._Z18matmul_tile_kernelIfEvPKT_S2_PS0_iiii --------------------------
	.section	.nv.info._Z18matmul_tile_kernelIfEvPKT_S2_PS0_iiii,"",@"SHT_CUDA_INFO"
	.sectionflags	@""
	.align	4


	//----- nvinfo : EIATTR_CUDA_API_VERSION
	.align		4
        /*0000*/ 	.byte	0x04, 0x37
        /*0002*/ 	.short	(.L_63 - .L_62)
.L_62:
        /*0004*/ 	.word	0x00000082


	//----- nvinfo : EIATTR_KPARAM_INFO
	.align		4
.L_63:
        /*0008*/ 	.byte	0x04, 0x17
        /*000a*/ 	.short	(.L_65 - .L_64)
.L_64:
        /*000c*/ 	.word	0x00000000
        /*0010*/ 	.short	0x0006
        /*0012*/ 	.short	0x0024
        /*0014*/ 	.byte	0x00, 0xf0, 0x11, 0x00


	//----- nvinfo : EIATTR_KPARAM_INFO
	.align		4
.L_65:
        /*0018*/ 	.byte	0x04, 0x17
        /*001a*/ 	.short	(.L_67 - .L_66)
.L_66:
        /*001c*/ 	.word	0x00000000
        /*0020*/ 	.short	0x0005
        /*0022*/ 	.short	0x0020
        /*0024*/ 	.byte	0x00, 0xf0, 0x11, 0x00


	//----- nvinfo : EIATTR_KPARAM_INFO
	.align		4
.L_67:
        /*0028*/ 	.byte	0x04, 0x17
        /*002a*/ 	.short	(.L_69 - .L_68)
.L_68:
        /*002c*/ 	.word	0x00000000
        /*0030*/ 	.short	0x0004
        /*0032*/ 	.short	0x001c
        /*0034*/ 	.byte	0x00, 0xf0, 0x11, 0x00


	//----- nvinfo : EIATTR_KPARAM_INFO
	.align		4
.L_69:
        /*0038*/ 	.byte	0x04, 0x17
        /*003a*/ 	.short	(.L_71 - .L_70)
.L_70:
        /*003c*/ 	.word	0x00000000
        /*0040*/ 	.short	0x0003
        /*0042*/ 	.short	0x0018
        /*0044*/ 	.byte	0x00, 0xf0, 0x11, 0x00


	//----- nvinfo : EIATTR_KPARAM_INFO
	.align		4
.L_71:
        /*0048*/ 	.byte	0x04, 0x17
        /*004a*/ 	.short	(.L_73 - .L_72)
.L_72:
        /*004c*/ 	.word	0x00000000
        /*0050*/ 	.short	0x0002
        /*0052*/ 	.short	0x0010
        /*0054*/ 	.byte	0x00, 0xf5, 0x21, 0x00


	//----- nvinfo : EIATTR_KPARAM_INFO
	.align		4
.L_73:
        /*0058*/ 	.byte	0x04, 0x17
        /*005a*/ 	.short	(.L_75 - .L_74)
.L_74:
        /*005c*/ 	.word	0x00000000
        /*0060*/ 	.short	0x0001
        /*0062*/ 	.short	0x0008
        /*0064*/ 	.byte	0x00, 0xf5, 0x21, 0x00


	//----- nvinfo : EIATTR_KPARAM_INFO
	.align		4
.L_75:
        /*0068*/ 	.byte	0x04, 0x17
        /*006a*/ 	.short	(.L_77 - .L_76)
.L_76:
        /*006c*/ 	.word	0x00000000
        /*0070*/ 	.short	0x0000
        /*0072*/ 	.short	0x0000
        /*0074*/ 	.byte	0x00, 0xf5, 0x21, 0x00


	//----- nvinfo : EIATTR_SPARSE_MMA_MASK
	.align		4
.L_77:
        /*0078*/ 	.byte	0x03, 0x50
        /*007a*/ 	.short	0x0000


	//----- nvinfo : EIATTR_MAXREG_COUNT
	.align		4
        /*007c*/ 	.byte	0x03, 0x1b
        /*007e*/ 	.short	0x00ff


	//----- nvinfo : EIATTR_NUM_BARRIERS
	.align		4
        /*0080*/ 	.byte	0x02, 0x4c
        /*0082*/ 	.byte	0x01
	.zero		1


	//----- nvinfo : EIATTR_MERCURY_ISA_VERSION
	.align		4
        /*0084*/ 	.byte	0x03, 0x5f
        /*0086*/ 	.short	0x0101


	//----- nvinfo : EIATTR_VRC_CTA_INIT_COUNT
	.align		4
        /*0088*/ 	.byte	0x02, 0x4a
	.zero		1
	.zero		1


	//----- nvinfo : EIATTR_EXIT_INSTR_OFFSETS
	.align		4
        /*008c*/ 	.byte	0x04, 0x1c
        /*008e*/ 	.short	(.L_79 - .L_78)


	//   ....[0]....
.L_78:
        /*0090*/ 	.word	0x000000d0


	//   ....[1]....
        /*0094*/ 	.word	0x000014e0


	//----- nvinfo : EIATTR_CBANK_PARAM_SIZE
	.align		4
.L_79:
        /*0098*/ 	.byte	0x03, 0x19
        /*009a*/ 	.short	0x0028


	//----- nvinfo : EIATTR_PARAM_CBANK
	.align		4
        /*009c*/ 	.byte	0x04, 0x0a
        /*009e*/ 	.short	(.L_81 - .L_80)
	.align		4
.L_80:
        /*00a0*/ 	.word	index@(.nv.constant0._Z18matmul_tile_kernelIfEvPKT_S2_PS0_iiii)
        /*00a4*/ 	.short	0x0380
        /*00a6*/ 	.short	0x0028


	//----- nvinfo : EIATTR_SW_WAR
	.align		4
.L_81:
        /*00a8*/ 	.byte	0x04, 0x36
        /*00aa*/ 	.short	(.L_83 - .L_82)
.L_82:
        /*00ac*/ 	.word	0x00000008
.L_83:


//--------------------- .nv.callgraph             --------------------------
	.section	.nv.callgraph,"",@"SHT_CUDA_CALLGRAPH"
	.align	4
	.sectionentsize	8
	.align		4
        /*0000*/ 	.word	0x00000000
	.align		4
        /*0004*/ 	.word	0xffffffff
	.align		4
        /*0008*/ 	.word	0x00000000
	.align		4
        /*000c*/ 	.word	0xfffffffe
	.align		4
        /*0010*/ 	.word	0x00000000
	.align		4
        /*0014*/ 	.word	0xfffffffd
	.align		4
        /*0018*/ 	.word	0x00000000
	.align		4
        /*001c*/ 	.word	0xfffffffc


//--------------------- .text._Z24matmul_tile_gradB_kernelIfEvPKT_S2_PS0_iiii --------------------------
	.section	.text._Z24matmul_tile_gradB_kernelIfEvPKT_S2_PS0_iiii,"ax",@progbits
	.align	128
        .global         _Z24matmul_tile_gradB_kernelIfEvPKT_S2_PS0_iiii
        .type           _Z24matmul_tile_gradB_kernelIfEvPKT_S2_PS0_iiii,@function
        .size           _Z24matmul_tile_gradB_kernelIfEvPKT_S2_PS0_iiii,(.L_x_8 - _Z24matmul_tile_gradB_kernelIfEvPKT_S2_PS0_iiii)
        .other          _Z24matmul_tile_gradB_kernelIfEvPKT_S2_PS0_iiii,@"STO_CUDA_ENTRY STV_DEFAULT"
_Z24matmul_tile_gradB_kernelIfEvPKT_S2_PS0_iiii:
.text._Z24matmul_tile_gradB_kernelIfEvPKT_S2_PS0_iiii:
[----:B------:R-:W-:Y:S01]  /*0000*/  LDC R1, c[0x0][0x37c] ;  /* 0x0000df00ff017b82 */ /* 0x000fe20000000800 */
[----:B------:R-:W-:Y:S05]  /*0010*/  EXIT ;  /* 0x000000000000794d */ /* 0x000fea0003800000 */
.L_x_0:
[----:B------:R-:W-:-:S00]  /*0020*/  BRA `(.L_x_0) ;  /* 0xfffffffc00fc7947 */ /* 0x000fc0000383ffff */
[----:B------:R-:W-:-:S00]  /*0030*/  NOP ;  /* 0x0000000000007918 */ /* 0x000fc00000000000 */
        /* <DEDUP_REMOVED lines=12> */
.L_x_8:


//--------------------- .text._Z24matmul_tile_gradA_kernelIfEvPKT_S2_PS0_iiii --------------------------
	.section	.text._Z24matmul_tile_gradA_kernelIfEvPKT_S2_PS0_iiii,"ax",@progbits
	.align	128
        .global         _Z24matmul_tile_gradA_kernelIfEvPKT_S2_PS0_iiii
        .type           _Z24matmul_tile_gradA_kernelIfEvPKT_S2_PS0_iiii,@function
        .size           _Z24matmul_tile_gradA_kernelIfEvPKT_S2_PS0_iiii,(.L_x_9 - _Z24matmul_tile_gradA_kernelIfEvPKT_S2_PS0_iiii)
        .other          _Z24matmul_tile_gradA_kernelIfEvPKT_S2_PS0_iiii,@"STO_CUDA_ENTRY STV_DEFAULT"
_Z24matmul_tile_gradA_kernelIfEvPKT_S2_PS0_iiii:
.text._Z24matmul_tile_gradA_kernelIfEvPKT_S2_PS0_iiii:
[----:B------:R-:W-:Y:S01]  /*0000*/  LDC R1, c[0x0][0x37c] ;  /* 0x0000df00ff017b82 */ /* 0x000fe20000000800 */
[----:B------:R-:W-:Y:S05]  /*0010*/  EXIT ;  /* 0x000000000000794d */ /* 0x000fea0003800000 */
.L_x_1:
        /* <DEDUP_REMOVED lines=14> */
.L_x_9:


//--------------------- .text._Z18matmul_tile_kernelIfEvPKT_S2_PS0_iiii --------------------------
	.section	.text._Z18matmul_tile_kernelIfEvPKT_S2_PS0_iiii,"ax",@progbits
	.align	128
        .global         _Z18matmul_tile_kernelIfEvPKT_S2_PS0_iiii
        .type           _Z18matmul_tile_kernelIfEvPKT_S2_PS0_iiii,@function
        .size           _Z18matmul_tile_kernelIfEvPKT_S2_PS0_iiii,(.L_x_10 - _Z18matmul_tile_kernelIfEvPKT_S2_PS0_iiii)
        .other          _Z18matmul_tile_kernelIfEvPKT_S2_PS0_iiii,@"STO_CUDA_ENTRY STV_DEFAULT"
_Z18matmul_tile_kernelIfEvPKT_S2_PS0_iiii:
.text._Z18matmul_tile_kernelIfEvPKT_S2_PS0_iiii:
[----:B------:R-:W-:Y:S01]  /*0000*/  LDC R1, c[0x0][0x37c] ;  /* 0x0000df00ff017b82 */ /* 0x000fe20000000800 */
[----:B------:R-:W0:Y:S07]  /*0010*/  S2R R15, SR_TID.Y ;  /* 0x00000000000f7919 */ /* 0x000e2e0000002200 */
[----:B------:R-:W1:Y:S01]  /*0020*/  LDC R2, c[0x0][0x360] ;  /* 0x0000d800ff027b82 */ /* 0x000e620000000800 */
[----:B------:R-:W2:Y:S01]  /*0030*/  LDCU UR6, c[0x0][0x3a0] ;  /* 0x00007400ff0677ac */ /* 0x000ea20008000800 */
[----:B------:R-:W1:Y:S06]  /*0040*/  S2R R9, SR_TID.X ;  /* 0x0000000000097919 */ /* 0x000e6c0000002100 */
[----:B------:R-:W0:Y:S08]  /*0050*/  S2UR UR5, SR_CTAID.Y ;  /* 0x00000000000579c3 */ /* 0x000e300000002600 */
[----:B------:R-:W0:Y:S08]  /*0060*/  LDC R0, c[0x0][0x364] ;  /* 0x0000d900ff007b82 */ /* 0x000e300000000800 */
[----:B------:R-:W1:Y:S08]  /*0070*/  S2UR UR4, SR_CTAID.X ;  /* 0x00000000000479c3 */ /* 0x000e700000002500 */
[----:B------:R-:W3:Y:S01]  /*0080*/  LDC R28, c[0x0][0x39c] ;  /* 0x0000e700ff1c7b82 */ /* 0x000ee20000000800 */
[----:B0-----:R-:W-:-:S05]  /*0090*/  IMAD R0, R0, UR5, R15 ;  /* 0x0000000500007c24 */ /* 0x001fca000f8e020f */
[----:B--2---:R-:W-:Y:S01]  /*00a0*/  ISETP.GE.AND P0, PT, R0, UR6, PT ;  /* 0x0000000600007c0c */ /* 0x004fe2000bf06270 */
[----:B-1----:R-:W-:-:S05]  /*00b0*/  IMAD R3, R2, UR4, R9 ;  /* 0x0000000402037c24 */ /* 0x002fca000f8e0209 */
[----:B---3--:R-:W-:-:S13]  /*00c0*/  ISETP.GE.OR P0, PT, R3, R28, P0 ;  /* 0x0000001c0300720c */ /* 0x008fda0000706670 */
[----:B------:R-:W-:Y:S05]  /*00d0*/  @P0 EXIT ;  /* 0x000000000000094d */ /* 0x000fea0003800000 */
[----:B------:R-:W0:Y:S01]  /*00e0*/  LDC R2, c[0x0][0x3a4] ;  /* 0x0000e900ff027b82 */ /* 0x000e220000000800 */
[----:B------:R-:W-:Y:S01]  /*00f0*/  IADD3 R7, PT, PT, R28, -0x1, RZ ;  /* 0xffffffff1c077810 */ /* 0x000fe20007ffe0ff */
[----:B------:R-:W1:Y:S01]  /*0100*/  LDCU.64 UR6, c[0x0][0x358] ;  /* 0x00006b00ff0677ac */ /* 0x000e620008000a00 */
[----:B------:R-:W-:Y:S01]  /*0110*/  IABS R10, R28 ;  /* 0x0000001c000a7213 */ /* 0x000fe20000000000 */
[----:B------:R-:W-:Y:S01]  /*0120*/  HFMA2 R36, -RZ, RZ, 0, 0 ;  /* 0x00000000ff247431 */ /* 0x000fe200000001ff */
[----:B0-----:R-:W-:-:S04]  /*0130*/  IABS R11, R2 ;  /* 0x00000002000b7213 */ /* 0x001fc80000000000 */
[----:B------:R-:W0:Y:S08]  /*0140*/  I2F.RP R6, R11 ;  /* 0x0000000b00067306 */ /* 0x000e300000209400 */
[----:B0-----:R-:W0:Y:S02]  /*0150*/  MUFU.RCP R6, R6 ;  /* 0x0000000600067308 */ /* 0x001e240000001000 */
[----:B0-----:R-:W-:-:S06]  /*0160*/  IADD3 R4, PT, PT, R6, 0xffffffe, RZ ;  /* 0x0ffffffe06047810 */ /* 0x001fcc0007ffe0ff */
[----:B------:R0:W2:Y:S02]  /*0170*/  F2I.FTZ.U32.TRUNC.NTZ R5, R4 ;  /* 0x0000000400057305 */ /* 0x0000a4000021f000 */
[----:B0-----:R-:W-:Y:S01]  /*0180*/  HFMA2 R4, -RZ, RZ, 0, 0 ;  /* 0x00000000ff047431 */ /* 0x001fe200000001ff */
[----:B--2---:R-:W-:-:S05]  /*0190*/  IADD3 R8, PT, PT, RZ, -R5, RZ ;  /* 0x80000005ff087210 */ /* 0x004fca0007ffe0ff */
[----:B------:R-:W-:Y:S01]  /*01a0*/  IMAD R13, R8, R11, RZ ;  /* 0x0000000b080d7224 */ /* 0x000fe200078e02ff */
[----:B------:R-:W-:Y:S02]  /*01b0*/  IABS R8, R7 ;  /* 0x0000000700087213 */ /* 0x000fe40000000000 */
[----:B------:R-:W-:Y:S01]  /*01c0*/  LOP3.LUT R7, R7, R2, RZ, 0x3c, !PT ;  /* 0x0000000207077212 */ /* 0x000fe200078e3cff */
[----:B------:R-:W-:-:S03]  /*01d0*/  IMAD.HI.U32 R5, R5, R13, R4 ;  /* 0x0000000d05057227 */ /* 0x000fc600078e0004 */
[----:B------:R-:W-:-:S03]  /*01e0*/  ISETP.GE.AND P1, PT, R7, RZ, PT ;  /* 0x000000ff0700720c */ /* 0x000fc60003f26270 */
[----:B------:R-:W-:-:S05]  /*01f0*/  IMAD.HI.U32 R5, R5, R8, RZ ;  /* 0x0000000805057227 */ /* 0x000fca00078e00ff */
[----:B------:R-:W-:-:S05]  /*0200*/  IADD3 R6, PT, PT, -R5, RZ, RZ ;  /* 0x000000ff05067210 */ /* 0x000fca0007ffe1ff */
[----:B------:R-:W-:-:S05]  /*0210*/  IMAD R4, R11, R6, R8 ;  /* 0x000000060b047224 */ /* 0x000fca00078e0208 */
[----:B------:R-:W-:-:S13]  /*0220*/  ISETP.GT.U32.AND P2, PT, R11, R4, PT ;  /* 0x000000040b00720c */ /* 0x000fda0003f44070 */
[-C--:B------:R-:W-:Y:S02]  /*0230*/  @!P2 IADD3 R4, PT, PT, R4, -R11.reuse, RZ ;  /* 0x8000000b0404a210 */ /* 0x080fe40007ffe0ff */
[----:B------:R-:W-:Y:S02]  /*0240*/  @!P2 IADD3 R5, PT, PT, R5, 0x1, RZ ;  /* 0x000000010505a810 */ /* 0x000fe40007ffe0ff */
[----:B------:R-:W-:Y:S02]  /*0250*/  ISETP.GE.U32.AND P0, PT, R4, R11, PT ;  /* 0x0000000b0400720c */ /* 0x000fe40003f06070 */
[----:B------:R-:W-:-:S11]  /*0260*/  ISETP.NE.AND P2, PT, R2, RZ, PT ;  /* 0x000000ff0200720c */ /* 0x000fd60003f45270 */
[----:B------:R-:W-:-:S04]  /*0270*/  @P0 IADD3 R5, PT, PT, R5, 0x1, RZ ;  /* 0x0000000105050810 */ /* 0x000fc80007ffe0ff */
[----:B------:R-:W-:Y:S02]  /*0280*/  @!P1 IADD3 R5, PT, PT, -R5, RZ, RZ ;  /* 0x000000ff05059210 */ /* 0x000fe40007ffe1ff */
[----:B------:R-:W-:-:S04]  /*0290*/  @!P2 LOP3.LUT R5, RZ, R2, RZ, 0x33, !PT ;  /* 0x00000002ff05a212 */ /* 0x000fc800078e33ff */
[----:B------:R-:W-:-:S04]  /*02a0*/  IADD3 R11, PT, PT, R5, 0x1, RZ ;  /* 0x00000001050b7810 */ /* 0x000fc80007ffe0ff */
[-C--:B------:R-:W-:Y:S02]  /*02b0*/  IABS R8, R11.reuse ;  /* 0x0000000b00087213 */ /* 0x080fe40000000000 */
[----:B------:R-:W-:Y:S02]  /*02c0*/  IABS R12, R11 ;  /* 0x0000000b000c7213 */ /* 0x000fe40000000000 */
[----:B------:R-:W0:Y:S08]  /*02d0*/  I2F.RP R6, R8 ;  /* 0x0000000800067306 */ /* 0x000e300000209400 */
[----:B0-----:R-:W0:Y:S02]  /*02e0*/  MUFU.RCP R6, R6 ;  /* 0x0000000600067308 */ /* 0x001e240000001000 */
[----:B0-----:R-:W-:-:S06]  /*02f0*/  IADD3 R4, PT, PT, R6, 0xffffffe, RZ ;  /* 0x0ffffffe06047810 */ /* 0x001fcc0007ffe0ff */
[----:B------:R0:W2:Y:S02]  /*0300*/  F2I.FTZ.U32.TRUNC.NTZ R5, R4 ;  /* 0x0000000400057305 */ /* 0x0000a4000021f000 */
[----:B0-----:R-:W-:Y:S02]  /*0310*/  MOV R4, RZ ;  /* 0x000000ff00047202 */ /* 0x001fe40000000f00 */
[----:B--2---:R-:W-:-:S05]  /*0320*/  IADD3 R7, PT, PT, RZ, -R5, RZ ;  /* 0x80000005ff077210 */ /* 0x004fca0007ffe0ff */
[----:B------:R-:W-:-:S04]  /*0330*/  IMAD R7, R7, R8, RZ ;  /* 0x0000000807077224 */ /* 0x000fc800078e02ff */
[----:B------:R-:W-:Y:S01]  /*0340*/  IMAD.HI.U32 R5, R5, R7, R4 ;  /* 0x0000000705057227 */ /* 0x000fe200078e0004 */
[----:B------:R-:W-:-:S05]  /*0350*/  IADD3 R7, PT, PT, RZ, -R12, RZ ;  /* 0x8000000cff077210 */ /* 0x000fca0007ffe0ff */
[----:B------:R-:W-:-:S04]  /*0360*/  IMAD.HI.U32 R4, R5, R10, RZ ;  /* 0x0000000a05047227 */ /* 0x000fc800078e00ff */
[----:B------:R-:W-:-:S05]  /*0370*/  IMAD R5, R4, R7, R10 ;  /* 0x0000000704057224 */ /* 0x000fca00078e020a */
[----:B------:R-:W-:-:S13]  /*0380*/  ISETP.GT.U32.AND P2, PT, R8, R5, PT ;  /* 0x000000050800720c */ /* 0x000fda0003f44070 */
[-C--:B------:R-:W-:Y:S02]  /*0390*/  @!P2 IADD3 R5, PT, PT, R5, -R8.reuse, RZ ;  /* 0x800000080505a210 */ /* 0x080fe40007ffe0ff */
[----:B------:R-:W-:Y:S02]  /*03a0*/  @!P2 IADD3 R4, PT, PT, R4, 0x1, RZ ;  /* 0x000000010404a810 */ /* 0x000fe40007ffe0ff */
[----:B------:R-:W-:Y:S02]  /*03b0*/  ISETP.GE.U32.AND P0, PT, R5, R8, PT ;  /* 0x000000080500720c */ /* 0x000fe40003f06070 */
[C---:B------:R-:W-:Y:S02]  /*03c0*/  LOP3.LUT R5, R11.reuse, R28, RZ, 0x3c, !PT ;  /* 0x0000001c0b057212 */ /* 0x040fe400078e3cff */
[----:B------:R-:W-:Y:S02]  /*03d0*/  ISETP.NE.AND P2, PT, R11, RZ, PT ;  /* 0x000000ff0b00720c */ /* 0x000fe40003f45270 */
[----:B------:R-:W-:-:S07]  /*03e0*/  ISETP.GE.AND P1, PT, R5, RZ, PT ;  /* 0x000000ff0500720c */ /* 0x000fce0003f26270 */
[----:B------:R-:W-:-:S06]  /*03f0*/  @P0 IADD3 R4, PT, PT, R4, 0x1, RZ ;  /* 0x0000000104040810 */ /* 0x000fcc0007ffe0ff */
[----:B------:R-:W-:Y:S02]  /*0400*/  @!P1 IADD3 R4, PT, PT, -R4, RZ, RZ ;  /* 0x000000ff04049210 */ /* 0x000fe40007ffe1ff */
[----:B------:R-:W-:-:S04]  /*0410*/  @!P2 LOP3.LUT R4, RZ, R11, RZ, 0x33, !PT ;  /* 0x0000000bff04a212 */ /* 0x000fc800078e33ff */
[----:B------:R-:W-:-:S13]  /*0420*/  ISETP.GE.AND P0, PT, R4, 0x1, PT ;  /* 0x000000010400780c */ /* 0x000fda0003f06270 */
[----:B-1----:R-:W-:Y:S05]  /*0430*/  @!P0 BRA `(.L_x_2) ;  /* 0x0000001000148947 */ /* 0x002fea0003800000 */
[----:B------:R-:W0:Y:S01]  /*0440*/  S2UR UR5, SR_CgaCtaId ;  /* 0x00000000000579c3 */ /* 0x000e220000008800 */
[----:B------:R-:W1:Y:S01]  /*0450*/  LDCU UR8, c[0x0][0x398] ;  /* 0x00007300ff0877ac */ /* 0x000e620008000800 */
[----:B------:R-:W-:Y:S01]  /*0460*/  ISETP.GE.U32.AND P0, PT, R4, 0x8, PT ;  /* 0x000000080400780c */ /* 0x000fe20003f06070 */
[-CC-:B------:R-:W-:Y:S01]  /*0470*/  IMAD R6, R15, R2.reuse, R9.reuse ;  /* 0x000000020f067224 */ /* 0x180fe200078e0209 */
[----:B------:R-:W-:Y:S01]  /*0480*/  MOV R36, RZ ;  /* 0x000000ff00247202 */ /* 0x000fe20000000f00 */
[----:B------:R-:W-:Y:S01]  /*0490*/  UMOV UR4, 0x400 ;  /* 0x0000040000047882 */ /* 0x000fe20000000000 */
[----:B------:R-:W-:Y:S01]  /*04a0*/  IMAD R7, R2, R2, RZ ;  /* 0x0000000202077224 */ /* 0x000fe200078e02ff */
[----:B------:R-:W-:Y:S01]  /*04b0*/  MOV R5, RZ ;  /* 0x000000ff00057202 */ /* 0x000fe20000000f00 */
[----:B-1----:R-:W-:Y:S01]  /*04c0*/  IMAD R37, R0, UR8, R9 ;  /* 0x0000000800257c24 */ /* 0x002fe2000f8e0209 */
[----:B0-----:R-:W-:-:S06]  /*04d0*/  ULEA UR4, UR5, UR4, 0x18 ;  /* 0x0000000405047291 */ /* 0x001fcc000f8ec0ff */
[----:B------:R-:W-:-:S04]  /*04e0*/  LEA R6, R6, UR4, 0x2 ;  /* 0x0000000406067c11 */ /* 0x000fc8000f8e10ff */
[----:B------:R-:W-:Y:S01]  /*04f0*/  LEA R7, R7, R6, 0x2 ;  /* 0x0000000607077211 */ /* 0x000fe200078e10ff */
[----:B------:R-:W-:Y:S06]  /*0500*/  @!P0 BRA `(.L_x_3) ;  /* 0x0000000800108947 */ /* 0x000fec0003800000 */
[----:B------:R-:W0:Y:S01]  /*0510*/  S2R R17, SR_TID.X ;  /* 0x0000000000117919 */ /* 0x000e220000002100 */
[----:B------:R-:W0:Y:S01]  /*0520*/  LDCU UR4, c[0x0][0x398] ;  /* 0x00007300ff0477ac */ /* 0x000e220008000800 */
[-C--:B------:R-:W-:Y:S01]  /*0530*/  IADD3 R19, PT, PT, R9, R2.reuse, RZ ;  /* 0x0000000209137210 */ /* 0x080fe20007ffe0ff */
[C-C-:B------:R-:W-:Y:S01]  /*0540*/  IMAD R10, R2.reuse, 0x3, R15.reuse ;  /* 0x00000003020a7824 */ /* 0x140fe200078e020f */
[C---:B------:R-:W-:Y:S01]  /*0550*/  IADD3 R8, PT, PT, R15.reuse, R2, RZ ;  /* 0x000000020f087210 */ /* 0x040fe20007ffe0ff */
[C-C-:B------:R-:W-:Y:S01]  /*0560*/  IMAD R12, R2.reuse, 0x5, R15.reuse ;  /* 0x00000005020c7824 */ /* 0x140fe200078e020f */
[CC--:B------:R-:W-:Y:S01]  /*0570*/  LEA R9, R2.reuse, R15.reuse, 0x1 ;  /* 0x0000000f02097211 */ /* 0x0c0fe200078e08ff */
[C-C-:B------:R-:W-:Y:S01]  /*0580*/  IMAD R13, R2.reuse, 0x6, R15.reuse ;  /* 0x00000006020d7824 */ /* 0x140fe200078e020f */
[C---:B------:R-:W-:Y:S01]  /*0590*/  LEA R11, R2.reuse, R15, 0x2 ;  /* 0x0000000f020b7211 */ /* 0x040fe200078e10ff */
[----:B------:R-:W-:Y:S01]  /*05a0*/  IMAD R14, R2, 0x7, R15 ;  /* 0x00000007020e7824 */ /* 0x000fe200078e020f */
[----:B------:R-:W-:Y:S01]  /*05b0*/  LOP3.LUT R34, R4, 0x7ffffff8, RZ, 0xc0, !PT ;  /* 0x7ffffff804227812 */ /* 0x000fe200078ec0ff */
[-CC-:B------:R-:W-:Y:S01]  /*05c0*/  IMAD R15, R15, R28.reuse, R3.reuse ;  /* 0x0000001c0f0f7224 */ /* 0x180fe200078e0203 */
[-C--:B------:R-:W-:Y:S01]  /*05d0*/  LEA R5, R2, R37.reuse, 0x1 ;  /* 0x0000002502057211 */ /* 0x080fe200078e08ff */
[-CC-:B------:R-:W-:Y:S01]  /*05e0*/  IMAD R8, R8, R28.reuse, R3.reuse ;  /* 0x0000001c08087224 */ /* 0x180fe200078e0203 */
[----:B------:R-:W-:Y:S01]  /*05f0*/  LEA R31, R2, R37, 0x2 ;  /* 0x00000025021f7211 */ /* 0x000fe200078e10ff */
[-CC-:B------:R-:W-:Y:S01]  /*0600*/  IMAD R9, R9, R28.reuse, R3.reuse ;  /* 0x0000001c09097224 */ /* 0x180fe200078e0203 */
[----:B------:R-:W-:Y:S01]  /*0610*/  MOV R36, RZ ;  /* 0x000000ff00247202 */ /* 0x000fe20000000f00 */
[-CC-:B------:R-:W-:Y:S01]  /*0620*/  IMAD R10, R10, R28.reuse, R3.reuse ;  /* 0x0000001c0a0a7224 */ /* 0x180fe200078e0203 */
[----:B------:R-:W-:Y:S01]  /*0630*/  IADD3 R34, PT, PT, -R34, RZ, RZ ;  /* 0x000000ff22227210 */ /* 0x000fe20007ffe1ff */
[----:B------:R-:W-:-:S02]  /*0640*/  IMAD R11, R11, R28, R3 ;  /* 0x0000001c0b0b7224 */ /* 0x000fc400078e0203 */
[-CC-:B------:R-:W-:Y:S02]  /*0650*/  IMAD R12, R12, R28.reuse, R3.reuse ;  /* 0x0000001c0c0c7224 */ /* 0x180fe400078e0203 */
[-CC-:B------:R-:W-:Y:S02]  /*0660*/  IMAD R13, R13, R28.reuse, R3.reuse ;  /* 0x0000001c0d0d7224 */ /* 0x180fe400078e0203 */
[----:B------:R-:W-:Y:S02]  /*0670*/  IMAD R14, R14, R28, R3 ;  /* 0x0000001c0e0e7224 */ /* 0x000fe400078e0203 */
[C-C-:B------:R-:W-:Y:S02]  /*0680*/  IMAD R29, R2.reuse, 0x3, R37.reuse ;  /* 0x00000003021d7824 */ /* 0x140fe400078e0225 */
[C-C-:B------:R-:W-:Y:S02]  /*0690*/  IMAD R33, R2.reuse, 0x5, R37.reuse ;  /* 0x0000000502217824 */ /* 0x140fe400078e0225 */
[----:B------:R-:W-:-:S02]  /*06a0*/  IMAD R35, R2, 0x6, R37 ;  /* 0x0000000602237824 */ /* 0x000fc400078e0225 */
[----:B------:R-:W-:Y:S02]  /*06b0*/  IMAD R28, R28, R2, RZ ;  /* 0x000000021c1c7224 */ /* 0x000fe400078e02ff */
[----:B------:R-:W-:Y:S02]  /*06c0*/  IMAD R37, R2, 0x7, R37 ;  /* 0x0000000702257824 */ /* 0x000fe400078e0225 */
[C---:B------:R-:W-:Y:S02]  /*06d0*/  IMAD R32, R0.reuse, UR8, R19 ;  /* 0x0000000800207c24 */ /* 0x040fe4000f8e0213 */
[----:B0-----:R-:W-:-:S07]  /*06e0*/  IMAD R30, R0, UR4, R17 ;  /* 0x00000004001e7c24 */ /* 0x001fce000f8e0211 */
.L_x_4:
[----:B------:R-:W0:Y:S08]  /*06f0*/  LDC.64 R18, c[0x0][0x380] ;  /* 0x0000e000ff127b82 */ /* 0x000e300000000a00 */
[----:B------:R-:W1:Y:S01]  /*0700*/  LDC.64 R16, c[0x0][0x388] ;  /* 0x0000e200ff107b82 */ /* 0x000e620000000a00 */
[----:B0-----:R-:W-:-:S06]  /*0710*/  IMAD.WIDE.U32 R20, R30, 0x4, R18 ;  /* 0x000000041e147825 */ /* 0x001fcc00078e0012 */
[----:B------:R-:W2:Y:S01]  /*0720*/  LDG.E R21, desc[UR6][R20.64] ;  /* 0x0000000614157981 */ /* 0x000ea2000c1e1900 */
[----:B-1----:R-:W-:-:S05]  /*0730*/  IMAD.WIDE.U32 R22, R15, 0x4, R16 ;  /* 0x000000040f167825 */ /* 0x002fca00078e0010 */
[----:B------:R-:W3:Y:S01]  /*0740*/  LDG.E R20, desc[UR6][R22.64] ;  /* 0x0000000616147981 */ /* 0x000ee2000c1e1900 */
[----:B------:R-:W-:-:S04]  /*0750*/  IMAD.WIDE.U32 R24, R32, 0x4, R18 ;  /* 0x0000000420187825 */ /* 0x000fc800078e0012 */
[--C-:B------:R-:W-:Y:S01]  /*0760*/  IMAD.WIDE.U32 R26, R8, 0x4, R16.reuse ;  /* 0x00000004081a7825 */ /* 0x100fe200078e0010 */
[----:B--2---:R-:W-:Y:S04]  /*0770*/  STS [R6], R21 ;  /* 0x0000001506007388 */ /* 0x004fe80000000800 */
[----:B---3--:R0:W-:Y:S01]  /*0780*/  STS [R7], R20 ;  /* 0x0000001407007388 */ /* 0x0081e20000000800 */
[----:B------:R-:W-:Y:S06]  /*0790*/  BAR.SYNC.DEFER_BLOCKING 0x0 ;  /* 0x0000000000007b1d */ /* 0x000fec0000010000 */
[----:B------:R1:W2:Y:S04]  /*07a0*/  LDG.E R22, desc[UR6][R24.64] ;  /* 0x0000000618167981 */ /* 0x0002a8000c1e1900 */
[----:B------:R-:W3:Y:S04]  /*07b0*/  LDG.E R26, desc[UR6][R26.64] ;  /* 0x000000061a1a7981 */ /* 0x000ee8000c1e1900 */
[----:B-1----:R-:W-:Y:S04]  /*07c0*/  LDS R25, [R6] ;  /* 0x0000000006197984 */ /* 0x002fe80000000800 */
[----:B------:R-:W1:Y:S01]  /*07d0*/  LDS R24, [R7] ;  /* 0x0000000007187984 */ /* 0x000e620000000800 */
[----:B0-----:R-:W-:-:S03]  /*07e0*/  IMAD.WIDE.U32 R20, R9, 0x4, R16 ;  /* 0x0000000409147825 */ /* 0x001fc600078e0010 */
[----:B--2---:R0:W-:Y:S04]  /*07f0*/  STS [R6], R22 ;  /* 0x0000001606007388 */ /* 0x0041e80000000800 */
[----:B---3--:R2:W-:Y:S01]  /*0800*/  STS [R7], R26 ;  /* 0x0000001a07007388 */ /* 0x0085e20000000800 */
[----:B0-----:R-:W-:Y:S01]  /*0810*/  IMAD.WIDE.U32 R22, R5, 0x4, R18 ;  /* 0x0000000405167825 */ /* 0x001fe200078e0012 */
[----:B------:R-:W-:Y:S06]  /*0820*/  BAR.SYNC.DEFER_BLOCKING 0x0 ;  /* 0x0000000000007b1d */ /* 0x000fec0000010000 */
[----:B------:R-:W3:Y:S04]  /*0830*/  LDG.E R23, desc[UR6][R22.64] ;  /* 0x0000000616177981 */ /* 0x000ee8000c1e1900 */
[----:B------:R0:W4:Y:S01]  /*0840*/  LDG.E R22, desc[UR6][R20.64] ;  /* 0x0000000614167981 */ /* 0x000122000c1e1900 */
[----:B-1----:R-:W-:-:S03]  /*0850*/  FFMA R24, R25, R24, R36 ;  /* 0x0000001819187223 */ /* 0x002fc60000000024 */
[----:B------:R-:W-:Y:S04]  /*0860*/  LDS R25, [R6] ;  /* 0x0000000006197984 */ /* 0x000fe80000000800 */
[----:B------:R-:W1:Y:S01]  /*0870*/  LDS R36, [R7] ;  /* 0x0000000007247984 */ /* 0x000e620000000800 */
[----:B--2---:R-:W-:-:S04]  /*0880*/  IMAD.WIDE.U32 R26, R10, 0x4, R16 ;  /* 0x000000040a1a7825 */ /* 0x004fc800078e0010 */
[----:B0-----:R-:W-:Y:S01]  /*0890*/  IMAD.WIDE.U32 R20, R29, 0x4, R18 ;  /* 0x000000041d147825 */ /* 0x001fe200078e0012 */
[----:B---3--:R-:W-:Y:S04]  /*08a0*/  STS [R6], R23 ;  /* 0x0000001706007388 */ /* 0x008fe80000000800 */
[----:B----4-:R0:W-:Y:S01]  /*08b0*/  STS [R7], R22 ;  /* 0x0000001607007388 */ /* 0x0101e20000000800 */
[----:B------:R-:W-:Y:S06]  /*08c0*/  BAR.SYNC.DEFER_BLOCKING 0x0 ;  /* 0x0000000000007b1d */ /* 0x000fec0000010000 */
[----:B------:R2:W3:Y:S04]  /*08d0*/  LDG.E R21, desc[UR6][R20.64] ;  /* 0x0000000614157981 */ /* 0x0004e8000c1e1900 */
[----:B------:R4:W5:Y:S04]  /*08e0*/  LDG.E R26, desc[UR6][R26.64] ;  /* 0x000000061a1a7981 */ /* 0x000968000c1e1900 */
[----:B--2---:R-:W-:Y:S04]  /*08f0*/  LDS R20, [R7] ;  /* 0x0000000007147984 */ /* 0x004fe80000000800 */
[----:B----4-:R-:W2:Y:S01]  /*0900*/  LDS R27, [R6] ;  /* 0x00000000061b7984 */ /* 0x010ea20000000800 */
[----:B-1----:R-:W-:Y:S01]  /*0910*/  FFMA R36, R25, R36, R24 ;  /* 0x0000002419247223 */ /* 0x002fe20000000018 */
[----:B------:R-:W-:-:S04]  /*0920*/  IMAD.WIDE.U32 R24, R31, 0x4, R18 ;  /* 0x000000041f187825 */ /* 0x000fc800078e0012 */
[----:B0-----:R-:W-:Y:S01]  /*0930*/  IMAD.WIDE.U32 R22, R11, 0x4, R16 ;  /* 0x000000040b167825 */ /* 0x001fe200078e0010 */
[----:B---3--:R-:W-:Y:S04]  /*0940*/  STS [R6], R21 ;  /* 0x0000001506007388 */ /* 0x008fe80000000800 */
[----:B-----5:R2:W-:Y:S01]  /*0950*/  STS [R7], R26 ;  /* 0x0000001a07007388 */ /* 0x0205e20000000800 */
[----:B------:R-:W-:Y:S06]  /*0960*/  BAR.SYNC.DEFER_BLOCKING 0x0 ;  /* 0x0000000000007b1d */ /* 0x000fec0000010000 */
[----:B------:R-:W3:Y:S04]  /*0970*/  LDG.E R25, desc[UR6][R24.64] ;  /* 0x0000000618197981 */ /* 0x000ee8000c1e1900 */
[----:B------:R-:W4:Y:S01]  /*0980*/  LDG.E R22, desc[UR6][R22.64] ;  /* 0x0000000616167981 */ /* 0x000f22000c1e1900 */
[----:B--2---:R-:W-:-:S03]  /*0990*/  FFMA R26, R27, R20, R36 ;  /* 0x000000141b1a7223 */ /* 0x004fc60000000024 */
[----:B------:R-:W-:Y:S04]  /*09a0*/  LDS R27, [R6] ;  /* 0x00000000061b7984 */ /* 0x000fe80000000800 */
[----:B------:R-:W0:Y:S01]  /*09b0*/  LDS R36, [R7] ;  /* 0x0000000007247984 */ /* 0x000e220000000800 */
[----:B------:R-:W-:-:S03]  /*09c0*/  IMAD.WIDE.U32 R20, R33, 0x4, R18 ;  /* 0x0000000421147825 */ /* 0x000fc600078e0012 */
[----:B---3--:R1:W-:Y:S04]  /*09d0*/  STS [R6], R25 ;  /* 0x0000001906007388 */ /* 0x0083e80000000800 */
[----:B----4-:R2:W-:Y:S01]  /*09e0*/  STS [R7], R22 ;  /* 0x0000001607007388 */ /* 0x0105e20000000800 */
[----:B------:R-:W-:Y:S01]  /*09f0*/  BAR.SYNC.DEFER_BLOCKING 0x0 ;  /* 0x0000000000007b1d */ /* 0x000fe20000010000 */
[----:B-1----:R-:W-:-:S05]  /*0a00*/  IMAD.WIDE.U32 R24, R12, 0x4, R16 ;  /* 0x000000040c187825 */ /* 0x002fca00078e0010 */
[----:B------:R-:W3:Y:S04]  /*0a10*/  LDG.E R21, desc[UR6][R20.64] ;  /* 0x0000000614157981 */ /* 0x000ee8000c1e1900 */
[----:B------:R-:W4:Y:S01]  /*0a20*/  LDG.E R24, desc[UR6][R24.64] ;  /* 0x0000000618187981 */ /* 0x000f22000c1e1900 */
[----:B0-----:R-:W-:-:S03]  /*0a30*/  FFMA R26, R27, R36, R26 ;  /* 0x000000241b1a7223 */ /* 0x001fc6000000001a */
[----:B------:R-:W-:Y:S04]  /*0a40*/  LDS R27, [R6] ;  /* 0x00000000061b7984 */ /* 0x000fe80000000800 */
[----:B------:R-:W0:Y:S01]  /*0a50*/  LDS R36, [R7] ;  /* 0x0000000007247984 */ /* 0x000e220000000800 */
[----:B--2---:R-:W-:-:S03]  /*0a60*/  IMAD.WIDE.U32 R22, R35, 0x4, R18 ;  /* 0x0000000423167825 */ /* 0x004fc600078e0012 */
[----:B---3--:R1:W-:Y:S04]  /*0a70*/  STS [R6], R21 ;  /* 0x0000001506007388 */ /* 0x0083e80000000800 */
[----:B----4-:R-:W-:Y:S01]  /*0a80*/  STS [R7], R24 ;  /* 0x0000001807007388 */ /* 0x010fe20000000800 */
[----:B------:R-:W-:Y:S01]  /*0a90*/  BAR.SYNC.DEFER_BLOCKING 0x0 ;  /* 0x0000000000007b1d */ /* 0x000fe20000010000 */
[----:B-1----:R-:W-:-:S05]  /*0aa0*/  IMAD.WIDE.U32 R20, R13, 0x4, R16 ;  /* 0x000000040d147825 */ /* 0x002fca00078e0010 */
[----:B------:R-:W2:Y:S04]  /*0ab0*/  LDG.E R23, desc[UR6][R22.64] ;  /* 0x0000000616177981 */ /* 0x000ea8000c1e1900 */
[----:B------:R-:W3:Y:S01]  /*0ac0*/  LDG.E R20, desc[UR6][R20.64] ;  /* 0x0000000614147981 */ /* 0x000ee2000c1e1900 */
[----:B0-----:R-:W-:-:S03]  /*0ad0*/  FFMA R27, R27, R36, R26 ;  /* 0x000000241b1b7223 */ /* 0x001fc6000000001a */
[----:B------:R-:W-:Y:S04]  /*0ae0*/  LDS R26, [R6] ;  /* 0x00000000061a7984 */ /* 0x000fe80000000800 */
[----:B------:R-:W0:Y:S01]  /*0af0*/  LDS R24, [R7] ;  /* 0x0000000007187984 */ /* 0x000e220000000800 */
[----:B------:R-:W-:-:S04]  /*0b00*/  IMAD.WIDE.U32 R18, R37, 0x4, R18 ;  /* 0x0000000425127825 */ /* 0x000fc800078e0012 */
[----:B------:R-:W-:Y:S01]  /*0b10*/  IMAD.WIDE.U32 R16, R14, 0x4, R16 ;  /* 0x000000040e107825 */ /* 0x000fe200078e0010 */
[----:B--2---:R-:W-:Y:S04]  /*0b20*/  STS [R6], R23 ;  /* 0x0000001706007388 */ /* 0x004fe80000000800 */
[----:B---3--:R-:W-:Y:S01]  /*0b30*/  STS [R7], R20 ;  /* 0x0000001407007388 */ /* 0x008fe20000000800 */
[----:B------:R-:W-:Y:S06]  /*0b40*/  BAR.SYNC.DEFER_BLOCKING 0x0 ;  /* 0x0000000000007b1d */ /* 0x000fec0000010000 */
[----:B------:R-:W2:Y:S04]  /*0b50*/  LDG.E R19, desc[UR6][R18.64] ;  /* 0x0000000612137981 */ /* 0x000ea8000c1e1900 */
[----:B------:R-:W3:Y:S04]  /*0b60*/  LDG.E R16, desc[UR6][R16.64] ;  /* 0x0000000610107981 */ /* 0x000ee8000c1e1900 */
[----:B------:R-:W-:Y:S04]  /*0b70*/  LDS R21, [R6] ;  /* 0x0000000006157984 */ /* 0x000fe80000000800 */
[----:B------:R-:W1:Y:S01]  /*0b80*/  LDS R22, [R7] ;  /* 0x0000000007167984 */ /* 0x000e620000000800 */
[----:B------:R-:W-:-:S04]  /*0b90*/  IADD3 R34, PT, PT, R34, 0x8, RZ ;  /* 0x0000000822227810 */ /* 0x000fc80007ffe0ff */
[----:B------:R-:W-:Y:S01]  /*0ba0*/  ISETP.NE.AND P0, PT, R34, RZ, PT ;  /* 0x000000ff2200720c */ /* 0x000fe20003f05270 */
[----:B0-----:R-:W-:Y:S01]  /*0bb0*/  FFMA R24, R26, R24, R27 ;  /* 0x000000181a187223 */ /* 0x001fe2000000001b */
[C---:B------:R-:W-:Y:S02]  /*0bc0*/  LEA R32, R2.reuse, R32, 0x3 ;  /* 0x0000002002207211 */ /* 0x040fe400078e18ff */
[C---:B------:R-:W-:Y:S02]  /*0bd0*/  LEA R5, R2.reuse, R5, 0x3 ;  /* 0x0000000502057211 */ /* 0x040fe400078e18ff */
[C---:B------:R-:W-:Y:S02]  /*0be0*/  LEA R29, R2.reuse, R29, 0x3 ;  /* 0x0000001d021d7211 */ /* 0x040fe400078e18ff */
[C---:B------:R-:W-:Y:S02]  /*0bf0*/  LEA R31, R2.reuse, R31, 0x3 ;  /* 0x0000001f021f7211 */ /* 0x040fe400078e18ff */
[----:B------:R-:W-:-:S02]  /*0c00*/  LEA R33, R2, R33, 0x3 ;  /* 0x0000002102217211 */ /* 0x000fc400078e18ff */
[C---:B------:R-:W-:Y:S02]  /*0c10*/  LEA R35, R2.reuse, R35, 0x3 ;  /* 0x0000002302237211 */ /* 0x040fe400078e18ff */
[C---:B------:R-:W-:Y:S02]  /*0c20*/  LEA R37, R2.reuse, R37, 0x3 ;  /* 0x0000002502257211 */ /* 0x040fe400078e18ff */
[----:B------:R-:W-:Y:S02]  /*0c30*/  LEA R30, R2, R30, 0x3 ;  /* 0x0000001e021e7211 */ /* 0x000fe400078e18ff */
[C---:B------:R-:W-:Y:S02]  /*0c40*/  LEA R8, R28.reuse, R8, 0x3 ;  /* 0x000000081c087211 */ /* 0x040fe400078e18ff */
[C---:B------:R-:W-:Y:S02]  /*0c50*/  LEA R9, R28.reuse, R9, 0x3 ;  /* 0x000000091c097211 */ /* 0x040fe400078e18ff */
[----:B------:R-:W-:-:S02]  /*0c60*/  LEA R10, R28, R10, 0x3 ;  /* 0x0000000a1c0a7211 */ /* 0x000fc400078e18ff */
[C---:B------:R-:W-:Y:S02]  /*0c70*/  LEA R11, R28.reuse, R11, 0x3 ;  /* 0x0000000b1c0b7211 */ /* 0x040fe400078e18ff */
[C---:B------:R-:W-:Y:S02]  /*0c80*/  LEA R12, R28.reuse, R12, 0x3 ;  /* 0x0000000c1c0c7211 */ /* 0x040fe400078e18ff */
[C---:B------:R-:W-:Y:S02]  /*0c90*/  LEA R13, R28.reuse, R13, 0x3 ;  /* 0x0000000d1c0d7211 */ /* 0x040fe400078e18ff */
[C---:B------:R-:W-:Y:S01]  /*0ca0*/  LEA R14, R28.reuse, R14, 0x3 ;  /* 0x0000000e1c0e7211 */ /* 0x040fe200078e18ff */
[----:B-1----:R-:W-:Y:S01]  /*0cb0*/  FFMA R21, R21, R22, R24 ;  /* 0x0000001615157223 */ /* 0x002fe20000000018 */
[----:B------:R-:W-:Y:S01]  /*0cc0*/  LEA R15, R28, R15, 0x3 ;  /* 0x0000000f1c0f7211 */ /* 0x000fe200078e18ff */
[----:B--2---:R-:W-:Y:S04]  /*0cd0*/  STS [R6], R19 ;  /* 0x0000001306007388 */ /* 0x004fe80000000800 */
[----:B---3--:R-:W-:Y:S01]  /*0ce0*/  STS [R7], R16 ;  /* 0x0000001007007388 */ /* 0x008fe20000000800 */
[----:B------:R-:W-:Y:S06]  /*0cf0*/  BAR.SYNC.DEFER_BLOCKING 0x0 ;  /* 0x0000000000007b1d */ /* 0x000fec0000010000 */
[----:B------:R-:W-:Y:S04]  /*0d00*/  LDS R36, [R6] ;  /* 0x0000000006247984 */ /* 0x000fe80000000800 */
[----:B------:R-:W0:Y:S02]  /*0d10*/  LDS R23, [R7] ;  /* 0x0000000007177984 */ /* 0x000e240000000800 */
[----:B0-----:R-:W-:Y:S01]  /*0d20*/  FFMA R36, R36, R23, R21 ;  /* 0x0000001724247223 */ /* 0x001fe20000000015 */
[----:B------:R-:W-:Y:S06]  /*0d30*/  @P0 BRA `(.L_x_4) ;  /* 0xfffffff8006c0947 */ /* 0x000fec000383ffff */
[----:B------:R-:W-:-:S07]  /*0d40*/  LOP3.LUT R5, R4, 0x7ffffff8, RZ, 0xc0, !PT ;  /* 0x7ffffff804057812 */ /* 0x000fce00078ec0ff */
.L_x_3:
[----:B------:R-:W-:-:S13]  /*0d50*/  LOP3.LUT P0, R8, R4, 0x7, RZ, 0xc0, !PT ;  /* 0x0000000704087812 */ /* 0x000fda000780c0ff */
[----:B------:R-:W-:Y:S05]  /*0d60*/  @!P0 BRA `(.L_x_2) ;  /* 0x0000000400c88947 */ /* 0x000fea0003800000 */
[----:B------:R-:W0:Y:S01]  /*0d70*/  S2R R9, SR_TID.X ;  /* 0x0000000000097919 */ /* 0x000e220000002100 */
[----:B------:R-:W0:Y:S01]  /*0d80*/  LDCU UR5, c[0x0][0x398] ;  /* 0x00007300ff0577ac */ /* 0x000e220008000800 */
[----:B------:R-:W-:Y:S01]  /*0d90*/  ISETP.GE.U32.AND P0, PT, R8, 0x4, PT ;  /* 0x000000040800780c */ /* 0x000fe20003f06070 */
[----:B------:R-:W1:Y:S01]  /*0da0*/  S2R R13, SR_TID.Y ;  /* 0x00000000000d7919 */ /* 0x000e620000002200 */
[----:B------:R-:W-:Y:S01]  /*0db0*/  LOP3.LUT R22, R4, 0x3, RZ, 0xc0, !PT ;  /* 0x0000000304167812 */ /* 0x000fe200078ec0ff */
[----:B------:R-:W2:Y:S03]  /*0dc0*/  LDCU UR4, c[0x0][0x39c] ;  /* 0x00007380ff0477ac */ /* 0x000ea60008000800 */
[----:B------:R-:W-:Y:S01]  /*0dd0*/  ISETP.NE.AND P1, PT, R22, RZ, PT ;  /* 0x000000ff1600720c */ /* 0x000fe20003f25270 */
[----:B0-----:R-:W-:-:S06]  /*0de0*/  IMAD R12, R0, UR5, R9 ;  /* 0x00000005000c7c24 */ /* 0x001fcc000f8e0209 */
[----:B--2---:R-:W-:Y:S06]  /*0df0*/  @!P0 BRA `(.L_x_5) ;  /* 0x0000000000dc8947 */ /* 0x004fec0003800000 */
[----:B------:R-:W0:Y:S01]  /*0e00*/  LDC.64 R10, c[0x0][0x380] ;  /* 0x0000e000ff0a7b82 */ /* 0x000e220000000a00 */
[CC--:B-1----:R-:W-:Y:S02]  /*0e10*/  IMAD R14, R5.reuse, R2.reuse, R13 ;  /* 0x00000002050e7224 */ /* 0x0c2fe400078e020d */
[----:B------:R-:W-:Y:S02]  /*0e20*/  IMAD R15, R5, R2, R12 ;  /* 0x00000002050f7224 */ /* 0x000fe400078e020c */
[----:B------:R-:W-:-:S03]  /*0e30*/  IMAD R21, R14, UR4, R3 ;  /* 0x000000040e157c24 */ /* 0x000fc6000f8e0203 */
[----:B------:R-:W1:Y:S01]  /*0e40*/  LDC.64 R8, c[0x0][0x388] ;  /* 0x0000e200ff087b82 */ /* 0x000e620000000a00 */
[----:B0-----:R-:W-:-:S05]  /*0e50*/  IMAD.WIDE.U32 R18, R15, 0x4, R10 ;  /* 0x000000040f127825 */ /* 0x001fca00078e000a */
[----:B------:R-:W2:Y:S01]  /*0e60*/  LDG.E R23, desc[UR6][R18.64] ;  /* 0x0000000612177981 */ /* 0x000ea2000c1e1900 */
[----:B-1----:R-:W-:-:S05]  /*0e70*/  IMAD.WIDE.U32 R20, R21, 0x4, R8 ;  /* 0x0000000415147825 */ /* 0x002fca00078e0008 */
[----:B------:R-:W3:Y:S01]  /*0e80*/  LDG.E R24, desc[UR6][R20.64] ;  /* 0x0000000614187981 */ /* 0x000ee2000c1e1900 */
[-C--:B------:R-:W-:Y:S02]  /*0e90*/  IADD3 R26, PT, PT, R14, R2.reuse, RZ ;  /* 0x000000020e1a7210 */ /* 0x080fe40007ffe0ff */
[----:B------:R-:W-:-:S03]  /*0ea0*/  IADD3 R25, PT, PT, R15, R2, RZ ;  /* 0x000000020f197210 */ /* 0x000fc60007ffe0ff */
[----:B------:R-:W-:Y:S02]  /*0eb0*/  IMAD R15, R26, UR4, R3 ;  /* 0x000000041a0f7c24 */ /* 0x000fe4000f8e0203 */
[----:B------:R-:W-:-:S04]  /*0ec0*/  IMAD.WIDE.U32 R16, R25, 0x4, R10 ;  /* 0x0000000419107825 */ /* 0x000fc800078e000a */
[----:B------:R-:W-:Y:S01]  /*0ed0*/  IMAD.WIDE.U32 R14, R15, 0x4, R8 ;  /* 0x000000040f0e7825 */ /* 0x000fe200078e0008 */
[----:B--2---:R-:W-:Y:S04]  /*0ee0*/  STS [R6], R23 ;  /* 0x0000001706007388 */ /* 0x004fe80000000800 */
[----:B---3--:R-:W-:Y:S01]  /*0ef0*/  STS [R7], R24 ;  /* 0x0000001807007388 */ /* 0x008fe20000000800 */
[----:B------:R-:W-:Y:S06]  /*0f00*/  BAR.SYNC.DEFER_BLOCKING 0x0 ;  /* 0x0000000000007b1d */ /* 0x000fec0000010000 */
[----:B------:R-:W2:Y:S04]  /*0f10*/  LDG.E R17, desc[UR6][R16.64] ;  /* 0x0000000610117981 */ /* 0x000ea8000c1e1900 */
[----:B------:R-:W3:Y:S01]  /*0f20*/  LDG.E R14, desc[UR6][R14.64] ;  /* 0x000000060e0e7981 */ /* 0x000ee2000c1e1900 */
[----:B------:R-:W-:-:S03]  /*0f30*/  IADD3 R27, PT, PT, R25, R2, RZ ;  /* 0x00000002191b7210 */ /* 0x000fc60007ffe0ff */
[----:B------:R-:W-:Y:S04]  /*0f40*/  LDS R25, [R6] ;  /* 0x0000000006197984 */ /* 0x000fe80000000800 */
[----:B------:R-:W0:Y:S01]  /*0f50*/  LDS R23, [R7] ;  /* 0x0000000007177984 */ /* 0x000e220000000800 */
[----:B------:R-:W-:Y:S01]  /*0f60*/  IADD3 R26, PT, PT, R26, R2, RZ ;  /* 0x000000021a1a7210 */ /* 0x000fe20007ffe0ff */
[----:B------:R-:W-:-:S04]  /*0f70*/  IMAD.WIDE.U32 R18, R27, 0x4, R10 ;  /* 0x000000041b127825 */ /* 0x000fc800078e000a */
[----:B------:R-:W-:-:S04]  /*0f80*/  IMAD R21, R26, UR4, R3 ;  /* 0x000000041a157c24 */ /* 0x000fc8000f8e0203 */
[----:B------:R-:W-:Y:S01]  /*0f90*/  IMAD.WIDE.U32 R20, R21, 0x4, R8 ;  /* 0x0000000415147825 */ /* 0x000fe200078e0008 */
[----:B--2---:R-:W-:Y:S04]  /*0fa0*/  STS [R6], R17 ;  /* 0x0000001106007388 */ /* 0x004fe80000000800 */
[----:B---3--:R-:W-:Y:S01]  /*0fb0*/  STS [R7], R14 ;  /* 0x0000000e07007388 */ /* 0x008fe20000000800 */
[----:B------:R-:W-:Y:S06]  /*0fc0*/  BAR.SYNC.DEFER_BLOCKING 0x0 ;  /* 0x0000000000007b1d */ /* 0x000fec0000010000 */
[----:B------:R-:W2:Y:S04]  /*0fd0*/  LDG.E R19, desc[UR6][R18.64] ;  /* 0x0000000612137981 */ /* 0x000ea8000c1e1900 */
[----:B------:R-:W3:Y:S01]  /*0fe0*/  LDG.E R20, desc[UR6][R20.64] ;  /* 0x0000000614147981 */ /* 0x000ee2000c1e1900 */
[----:B------:R-:W-:-:S03]  /*0ff0*/  IADD3 R26, PT, PT, R26, R2, RZ ;  /* 0x000000021a1a7210 */ /* 0x000fc60007ffe0ff */
[----:B------:R-:W-:Y:S02]  /*1000*/  LDS R16, [R6] ;  /* 0x0000000006107984 */ /* 0x000fe40000000800 */
[----:B------:R-:W-:-:S04]  /*1010*/  IMAD R15, R26, UR4, R3 ;  /* 0x000000041a0f7c24 */ /* 0x000fc8000f8e0203 */
[----:B------:R-:W-:Y:S02]  /*1020*/  IMAD.WIDE.U32 R8, R15, 0x4, R8 ;  /* 0x000000040f087825 */ /* 0x000fe400078e0008 */
[----:B------:R-:W1:Y:S01]  /*1030*/  LDS R15, [R7] ;  /* 0x00000000070f7984 */ /* 0x000e620000000800 */
[----:B------:R-:W-:-:S05]  /*1040*/  IADD3 R27, PT, PT, R27, R2, RZ ;  /* 0x000000021b1b7210 */ /* 0x000fca0007ffe0ff */
[----:B------:R-:W-:Y:S01]  /*1050*/  IMAD.WIDE.U32 R10, R27, 0x4, R10 ;  /* 0x000000041b0a7825 */ /* 0x000fe200078e000a */
[----:B--2---:R-:W-:Y:S04]  /*1060*/  STS [R6], R19 ;  /* 0x0000001306007388 */ /* 0x004fe80000000800 */
[----:B---3--:R-:W-:Y:S01]  /*1070*/  STS [R7], R20 ;  /* 0x0000001407007388 */ /* 0x008fe20000000800 */
[----:B------:R-:W-:Y:S06]  /*1080*/  BAR.SYNC.DEFER_BLOCKING 0x0 ;  /* 0x0000000000007b1d */ /* 0x000fec0000010000 */
[----:B------:R-:W2:Y:S04]  /*1090*/  LDG.E R11, desc[UR6][R10.64] ;  /* 0x000000060a0b7981 */ /* 0x000ea8000c1e1900 */
[----:B------:R-:W3:Y:S04]  /*10a0*/  LDG.E R8, desc[UR6][R8.64] ;  /* 0x0000000608087981 */ /* 0x000ee8000c1e1900 */
[----:B------:R-:W-:Y:S04]  /*10b0*/  LDS R14, [R6] ;  /* 0x00000000060e7984 */ /* 0x000fe80000000800 */
[----:B------:R-:W4:Y:S01]  /*10c0*/  LDS R17, [R7] ;  /* 0x0000000007117984 */ /* 0x000f220000000800 */
[----:B0-----:R-:W-:-:S04]  /*10d0*/  FFMA R23, R25, R23, R36 ;  /* 0x0000001719177223 */ /* 0x001fc80000000024 */
[----:B-1----:R-:W-:Y:S01]  /*10e0*/  FFMA R15, R16, R15, R23 ;  /* 0x0000000f100f7223 */ /* 0x002fe20000000017 */
[----:B------:R-:W-:-:S03]  /*10f0*/  IADD3 R5, PT, PT, R5, 0x4, RZ ;  /* 0x0000000405057810 */ /* 0x000fc60007ffe0ff */
[----:B----4-:R-:W-:Y:S01]  /*1100*/  FFMA R14, R14, R17, R15 ;  /* 0x000000110e0e7223 */ /* 0x010fe2000000000f */
[----:B--2---:R-:W-:Y:S04]  /*1110*/  STS [R6], R11 ;  /* 0x0000000b06007388 */ /* 0x004fe80000000800 */
[----:B---3--:R-:W-:Y:S01]  /*1120*/  STS [R7], R8 ;  /* 0x0000000807007388 */ /* 0x008fe20000000800 */
[----:B------:R-:W-:Y:S06]  /*1130*/  BAR.SYNC.DEFER_BLOCKING 0x0 ;  /* 0x0000000000007b1d */ /* 0x000fec0000010000 */
[----:B------:R-:W-:Y:S04]  /*1140*/  LDS R21, [R6] ;  /* 0x0000000006157984 */ /* 0x000fe80000000800 */
[----:B------:R-:W0:Y:S02]  /*1150*/  LDS R18, [R7] ;  /* 0x0000000007127984 */ /* 0x000e240000000800 */
[----:B0-----:R-:W-:-:S07]  /*1160*/  FFMA R36, R21, R18, R14 ;  /* 0x0000001215247223 */ /* 0x001fce000000000e */
.L_x_5:
[----:B------:R-:W-:Y:S05]  /*1170*/  @!P1 BRA `(.L_x_2) ;  /* 0x0000000000c49947 */ /* 0x000fea0003800000 */
[----:B------:R-:W-:Y:S02]  /*1180*/  ISETP.NE.AND P0, PT, R22, 0x1, PT ;  /* 0x000000011600780c */ /* 0x000fe40003f05270 */
[----:B------:R-:W-:-:S04]  /*1190*/  LOP3.LUT R4, R4, 0x1, RZ, 0xc0, !PT ;  /* 0x0000000104047812 */ /* 0x000fc800078ec0ff */
[----:B------:R-:W-:-:S07]  /*11a0*/  ISETP.NE.U32.AND P1, PT, R4, 0x1, PT ;  /* 0x000000010400780c */ /* 0x000fce0003f25070 */
[----:B------:R-:W-:Y:S06]  /*11b0*/  @!P0 BRA `(.L_x_6) ;  /* 0x0000000000748947 */ /* 0x000fec0003800000 */
[----:B------:R-:W0:Y:S01]  /*11c0*/  LDC.64 R10, c[0x0][0x380] ;  /* 0x0000e000ff0a7b82 */ /* 0x000e220000000a00 */
[CC--:B-1----:R-:W-:Y:S02]  /*11d0*/  IMAD R4, R5.reuse, R2.reuse, R13 ;  /* 0x0000000205047224 */ /* 0x0c2fe400078e020d */
[----:B------:R-:W-:Y:S02]  /*11e0*/  IMAD R19, R5, R2, R12 ;  /* 0x0000000205137224 */ /* 0x000fe400078e020c */
[----:B------:R-:W-:-:S03]  /*11f0*/  IMAD R17, R4, UR4, R3 ;  /* 0x0000000404117c24 */ /* 0x000fc6000f8e0203 */
[----:B------:R-:W1:Y:S01]  /*1200*/  LDC.64 R8, c[0x0][0x388] ;  /* 0x0000e200ff087b82 */ /* 0x000e620000000a00 */
[----:B0-----:R-:W-:-:S06]  /*1210*/  IMAD.WIDE.U32 R14, R19, 0x4, R10 ;  /* 0x00000004130e7825 */ /* 0x001fcc00078e000a */
[----:B------:R-:W2:Y:S01]  /*1220*/  LDG.E R15, desc[UR6][R14.64] ;  /* 0x000000060e0f7981 */ /* 0x000ea2000c1e1900 */
[----:B-1----:R-:W-:-:S06]  /*1230*/  IMAD.WIDE.U32 R16, R17, 0x4, R8 ;  /* 0x0000000411107825 */ /* 0x002fcc00078e0008 */
        /* <DEDUP_REMOVED lines=12> */
[----:B------:R-:W0:Y:S01]  /*1300*/  LDS R4, [R7] ;  /* 0x0000000007047984 */ /* 0x000e220000000800 */
[----:B------:R-:W-:Y:S01]  /*1310*/  IADD3 R5, PT, PT, R5, 0x2, RZ ;  /* 0x0000000205057810 */ /* 0x000fe20007ffe0ff */
[----:B0-----:R-:W-:-:S02]  /*1320*/  FFMA R4, R17, R4, R36 ;  /* 0x0000000411047223 */ /* 0x001fc40000000024 */
[----:B--2---:R-:W-:Y:S04]  /*1330*/  STS [R6], R11 ;  /* 0x0000000b06007388 */ /* 0x004fe80000000800 */
[----:B---3--:R-:W-:Y:S01]  /*1340*/  STS [R7], R8 ;  /* 0x0000000807007388 */ /* 0x008fe20000000800 */
[----:B------:R-:W-:Y:S06]  /*1350*/  BAR.SYNC.DEFER_BLOCKING 0x0 ;  /* 0x0000000000007b1d */ /* 0x000fec0000010000 */
[----:B------:R-:W-:Y:S04]  /*1360*/  LDS R19, [R6] ;  /* 0x0000000006137984 */ /* 0x000fe80000000800 */
[----:B------:R-:W0:Y:S02]  /*1370*/  LDS R14, [R7] ;  /* 0x00000000070e7984 */ /* 0x000e240000000800 */
[----:B0-----:R-:W-:-:S07]  /*1380*/  FFMA R36, R19, R14, R4 ;  /* 0x0000000e13247223 */ /* 0x001fce0000000004 */
.L_x_6:
[----:B------:R-:W-:Y:S05]  /*1390*/  @P1 BRA `(.L_x_2) ;  /* 0x00000000003c1947 */ /* 0x000fea0003800000 */
        /* <DEDUP_REMOVED lines=8> */
[----:B------:R-:W3:Y:S04]  /*1420*/  LDG.E R8, desc[UR6][R8.64] ;  /* 0x0000000608087981 */ /* 0x000ee8000c1e1900 */
[----:B--2---:R-:W-:Y:S04]  /*1430*/  STS [R6], R5 ;  /* 0x0000000506007388 */ /* 0x004fe80000000800 */
[----:B---3--:R-:W-:Y:S01]  /*1440*/  STS [R7], R8 ;  /* 0x0000000807007388 */ /* 0x008fe20000000800 */
[----:B------:R-:W-:Y:S06]  /*1450*/  BAR.SYNC.DEFER_BLOCKING 0x0 ;  /* 0x0000000000007b1d */ /* 0x000fec0000010000 */
[----:B------:R-:W-:Y:S04]  /*1460*/  LDS R11, [R6] ;  /* 0x00000000060b7984 */ /* 0x000fe80000000800 */
[----:B------:R-:W0:Y:S02]  /*1470*/  LDS R2, [R7] ;  /* 0x0000000007027984 */ /* 0x000e240000000800 */
[----:B0-----:R-:W-:-:S07]  /*1480*/  FFMA R36, R11, R2, R36 ;  /* 0x000000020b247223 */ /* 0x001fce0000000024 */
.L_x_2:
[----:B------:R-:W0:Y:S01]  /*1490*/  LDC.64 R4, c[0x0][0x390] ;  /* 0x0000e400ff047b82 */ /* 0x000e220000000a00 */
[----:B------:R-:W2:Y:S02]  /*14a0*/  LDCU UR4, c[0x0][0x3a0] ;  /* 0x00007400ff0477ac */ /* 0x000ea40008000800 */
[----:B--2---:R-:W-:-:S04]  /*14b0*/  IMAD R3, R0, UR4, R3 ;  /* 0x0000000400037c24 */ /* 0x004fc8000f8e0203 */
[----:B0-----:R-:W-:-:S05]  /*14c0*/  IMAD.WIDE R2, R3, 0x4, R4 ;  /* 0x0000000403027825 */ /* 0x001fca00078e0204 */
[----:B------:R-:W-:Y:S01]  /*14d0*/  STG.E desc[UR6][R2.64], R36 ;  /* 0x0000002402007986 */ /* 0x000fe2000c101906 */
[----:B------:R-:W-:Y:S05]  /*14e0*/  EXIT ;  /* 0x000000000000794d */ /* 0x000fea0003800000 */
.L_x_7:
        /* <DEDUP_REMOVED lines=9> */
.L_x_10:


//--------------------- .nv.shared._Z24matmul_tile_gradB_kernelIfEvPKT_S2_PS0_iiii --------------------------
	.section	.nv.shared._Z24matmul_tile_gradB_kernelIfEvPKT_S2_PS0_iiii,"aw",@nobits
	.sectionflags	@""
	.align	16
	.zero		1024


//--------------------- .nv.shared.reserved.0     --------------------------
	.section	.nv.shared.reserved.0,"aw",@nobits
	.weak		__nv_reservedSMEM_offset_0_alias
	.size		__nv_reservedSMEM_offset_0_alias, 0, 64
	.other		__nv_reservedSMEM_offset_0_alias,@"STO_CUDA_RESERVED_SHARED STV_DEFAULT"
__nv_reservedSMEM_offset_0_alias:
	.zero		0
	.zero		64


//--------------------- .nv.shared._Z24matmul_tile_gradA_kernelIfEvPKT_S2_PS0_iiii --------------------------
	.section	.nv.shared._Z24matmul_tile_gradA_kernelIfEvPKT_S2_PS0_iiii,"aw",@nobits
	.sectionflags	@""
	.align	16
	.zero		1024


//--------------------- .nv.shared._Z18matmul_tile_kernelIfEvPKT_S2_PS0_iiii --------------------------
	.section	.nv.shared._Z18matmul_tile_kernelIfEvPKT_S2_PS0_iiii,"aw",@nobits
	.sectionflags	@""
	.align	16
	.zero		1024


//--------------------- .nv.constant0._Z24matmul_tile_gradB_kernelIfEvPKT_S2_PS0_iiii --------------------------
	.section	.nv.constant0._Z24matmul_tile_gradB_kernelIfEvPKT_S2_PS0_iiii,"a",@progbits
	.sectionflags	@""
	.align	4
.nv.constant0._Z24matmul_tile_gradB_kernelIfEvPKT_S2_PS0_iiii:
	.zero		936


//--------------------- .nv.constant0._Z24matmul_tile_gradA_kernelIfEvPKT_S2_PS0_iiii --------------------------
	.section	.nv.constant0._Z24matmul_tile_gradA_kernelIfEvPKT_S2_PS0_iiii,"a",@progbits
	.sectionflags	@""
	.align	4
.nv.constant0._Z24matmul_tile_gradA_kernelIfEvPKT_S2_PS0_iiii:
	.zero		936


//--------------------- .nv.constant0._Z18matmul_tile_kernelIfEvPKT_S2_PS0_iiii --------------------------
	.section	.nv.constant0._Z18matmul_tile_kernelIfEvPKT_S2_PS0_iiii,"a",@progbits
	.sectionflags	@""
	.align	4
.nv.constant0._Z18matmul_tile_kernelIfEvPKT_S2_PS0_iiii:
	.zero		936


//--------------------- SYMBOLS --------------------------

	.type		.nv.reservedSmem.offset0,@object
	.size		.nv.reservedSmem.offset0,0x4
	.type		.nv.reservedSmem.cap,@object
	.size		.nv.reservedSmem.cap,0x4
